	.target	sm_90a

	.elftype	@"ET_EXEC"


//--------------------- .note.nv.tkinfo           --------------------------
	.section	.note.nv.tkinfo,"",@"SHT_NOTE"
	.sectionflags	@"SHF_NOTE_NV_TKINFO"
	.tkinfo
        /*0018*/ 	.word	0x00000002
        /*0030*/ 	.string	""
        /*0030*/ 	.string	"ptxas"
        /*0030*/ 	.string	"Cuda compilation tools, release 13.0, V13.0.88"
        /*0030*/ 	.string	"Build cuda_13.0.r13.0/compiler.36424714_0"
        /*0030*/ 	.string	"-arch sm_90a -m 64 "



//--------------------- .note.nv.cuinfo           --------------------------
	.section	.note.nv.cuinfo,"",@"SHT_NOTE"
	.sectionflags	@"SHF_NOTE_NV_CUINFO"
        /*0018*/ 	.short	0x0002
        /*001a*/ 	.short	0x005a
        /*001c*/ 	.short	0x0082
	.zero		2


//--------------------- .nv.info                  --------------------------
	.section	.nv.info,"",@"SHT_CUDA_INFO"
	.align	4


	//----- nvinfo : EIATTR_REGCOUNT
	.align		4
        /*0000*/ 	.byte	0x04, 0x2f
        /*0002*/ 	.short	(.L_12 - .L_11)
	.align		4
.L_11:
        /*0004*/ 	.word	index@(_ZN7cutlass13device_kernelINS_4gemm6kernel13GemmUniversalIN4cute5tupleIJiiiiEEENS1_10collective13CollectiveMmaINS1_37MainloopSm90TmaGmmaWarpSpecializedFP8ILi18ENS5_IJNS4_1CILi4EEENSA_ILi2EEENSA_ILi1EEEEEENS1_35KernelTmaWarpSpecializedCooperativeEEENS5_IJNSA_ILi256EEENSA_ILi128EEENSA_ILi32EEEEEENS_12float_e5m2_tENS5_IJlSD_lEEESL_SM_NS4_8TiledMMAINS4_8MMA_AtomIJNS4_4SM904GMMA31MMA_64x128x32_F32E5M2E5M2_SS_TNILNSQ_7ScaleInE1ELSS_1EEEEEENS4_6LayoutINS5_IJSC_SD_SD_EEENS5_IJSD_NSA_ILi0EEESX_EEEEENS5_IJNS4_10UnderscoreES10_S10_EEEEENS4_23SM90_TMA_LOAD_MULTICASTENS4_14ComposedLayoutINS4_7SwizzleILi1ELi4ELi3EEENS4_18smem_ptr_flag_bitsILi8EEENSV_INS5_IJNSA_ILi8EEESJ_EEENS5_IJSJ_SD_EEEEEEEvNS4_8identityES13_S1D_vS1E_EENS_8epilogue10collective6detail29Sm90TmaWarpSpecializedAdapterINS1H_15DefaultEpilogueISL_SM_SM_NS1G_6thread17LinearCombinationISL_Li1EffLNS1L_9ScaleType4KindE0ELNS_15FloatRoundStyleE2ESL_EENS1_15EpilogueDefaultEEEEEvvEEEEvNT_6ParamsE)
        /*0008*/ 	.word	0x000000a8


	//----- nvinfo : EIATTR_FRAME_SIZE
	.align		4
.L_12:
        /*000c*/ 	.byte	0x04, 0x11
        /*000e*/ 	.short	(.L_14 - .L_13)
	.align		4
.L_13:
        /*0010*/ 	.word	index@(_ZN7cutlass13device_kernelINS_4gemm6kernel13GemmUniversalIN4cute5tupleIJiiiiEEENS1_10collective13CollectiveMmaINS1_37MainloopSm90TmaGmmaWarpSpecializedFP8ILi18ENS5_IJNS4_1CILi4EEENSA_ILi2EEENSA_ILi1EEEEEENS1_35KernelTmaWarpSpecializedCooperativeEEENS5_IJNSA_ILi256EEENSA_ILi128EEENSA_ILi32EEEEEENS_12float_e5m2_tENS5_IJlSD_lEEESL_SM_NS4_8TiledMMAINS4_8MMA_AtomIJNS4_4SM904GMMA31MMA_64x128x32_F32E5M2E5M2_SS_TNILNSQ_7ScaleInE1ELSS_1EEEEEENS4_6LayoutINS5_IJSC_SD_SD_EEENS5_IJSD_NSA_ILi0EEESX_EEEEENS5_IJNS4_10UnderscoreES10_S10_EEEEENS4_23SM90_TMA_LOAD_MULTICASTENS4_14ComposedLayoutINS4_7SwizzleILi1ELi4ELi3EEENS4_18smem_ptr_flag_bitsILi8EEENSV_INS5_IJNSA_ILi8EEESJ_EEENS5_IJSJ_SD_EEEEEEEvNS4_8identityES13_S1D_vS1E_EENS_8epilogue10collective6detail29Sm90TmaWarpSpecializedAdapterINS1H_15DefaultEpilogueISL_SM_SM_NS1G_6thread17LinearCombinationISL_Li1EffLNS1L_9ScaleType4KindE0ELNS_15FloatRoundStyleE2ESL_EENS1_15EpilogueDefaultEEEEEvvEEEEvNT_6ParamsE)
        /*0014*/ 	.word	0x00000108


	//----- nvinfo : EIATTR_MIN_STACK_SIZE
	.align		4
.L_14:
        /*0018*/ 	.byte	0x04, 0x12
        /*001a*/ 	.short	(.L_16 - .L_15)
	.align		4
.L_15:
        /*001c*/ 	.word	index@(_ZN7cutlass13device_kernelINS_4gemm6kernel13GemmUniversalIN4cute5tupleIJiiiiEEENS1_10collective13CollectiveMmaINS1_37MainloopSm90TmaGmmaWarpSpecializedFP8ILi18ENS5_IJNS4_1CILi4EEENSA_ILi2EEENSA_ILi1EEEEEENS1_35KernelTmaWarpSpecializedCooperativeEEENS5_IJNSA_ILi256EEENSA_ILi128EEENSA_ILi32EEEEEENS_12float_e5m2_tENS5_IJlSD_lEEESL_SM_NS4_8TiledMMAINS4_8MMA_AtomIJNS4_4SM904GMMA31MMA_64x128x32_F32E5M2E5M2_SS_TNILNSQ_7ScaleInE1ELSS_1EEEEEENS4_6LayoutINS5_IJSC_SD_SD_EEENS5_IJSD_NSA_ILi0EEESX_EEEEENS5_IJNS4_10UnderscoreES10_S10_EEEEENS4_23SM90_TMA_LOAD_MULTICASTENS4_14ComposedLayoutINS4_7SwizzleILi1ELi4ELi3EEENS4_18smem_ptr_flag_bitsILi8EEENSV_INS5_IJNSA_ILi8EEESJ_EEENS5_IJSJ_SD_EEEEEEEvNS4_8identityES13_S1D_vS1E_EENS_8epilogue10collective6detail29Sm90TmaWarpSpecializedAdapterINS1H_15DefaultEpilogueISL_SM_SM_NS1G_6thread17LinearCombinationISL_Li1EffLNS1L_9ScaleType4KindE0ELNS_15FloatRoundStyleE2ESL_EENS1_15EpilogueDefaultEEEEEvvEEEEvNT_6ParamsE)
        /*0020*/ 	.word	0x00000108
.L_16:


//--------------------- .nv.compat                --------------------------
	.section	.nv.compat,"",@"SHT_CUDA_COMPAT_INFO"
	.align	4
        /*0000*/ 	.byte	0x02, 0x09, 0x01, 0x00, 0x02, 0x02, 0x04, 0x00, 0x02, 0x05, 0x05, 0x00, 0x03, 0x07, 0x01, 0x01
        /*0010*/ 	.byte	0x02, 0x03, 0x01, 0x00, 0x02, 0x06, 0x01, 0x00, 0x04, 0x0b, 0x08, 0x00, 0x00, 0x00, 0x00, 0x00
        /*0020*/ 	.byte	0x00, 0x00, 0x00, 0x00


//--------------------- .nv.info._ZN7cutlass13device_kernelINS_4gemm6kernel13GemmUniversalIN4cute5tupleIJiiiiEEENS1_10collective13CollectiveMmaINS1_37MainloopSm90TmaGmmaWarpSpecializedFP8ILi18ENS5_IJNS4_1CILi4EEENSA_ILi2EEENSA_ILi1EEEEEENS1_35KernelTmaWarpSpecializedCooperativeEEENS5_IJNSA_ILi256EEENSA_ILi128EEENSA_ILi32EEEEEENS_12float_e5m2_tENS5_IJlSD_lEEESL_SM_NS4_8TiledMMAINS4_8MMA_AtomIJNS4_4SM904GMMA31MMA_64x128x32_F32E5M2E5M2_SS_TNILNSQ_7ScaleInE1ELSS_1EEEEEENS4_6LayoutINS5_IJSC_SD_SD_EEENS5_IJSD_NSA_ILi0EEESX_EEEEENS5_IJNS4_10UnderscoreES10_S10_EEEEENS4_23SM90_TMA_LOAD_MULTICASTENS4_14ComposedLayoutINS4_7SwizzleILi1ELi4ELi3EEENS4_18smem_ptr_flag_bitsILi8EEENSV_INS5_IJNSA_ILi8EEESJ_EEENS5_IJSJ_SD_EEEEEEEvNS4_8identityES13_S1D_vS1E_EENS_8epilogue10collective6detail29Sm90TmaWarpSpecializedAdapterINS1H_15DefaultEpilogueISL_SM_SM_NS1G_6thread17LinearCombinationISL_Li1EffLNS1L_9ScaleType4KindE0ELNS_15FloatRoundStyleE2ESL_EENS1_15EpilogueDefaultEEEEEvvEEEEvNT_6ParamsE --------------------------
	.section	.nv.info._ZN7cutlass13device_kernelINS_4gemm6kernel13GemmUniversalIN4cute5tupleIJiiiiEEENS1_10collective13CollectiveMmaINS1_37MainloopSm90TmaGmmaWarpSpecializedFP8ILi18ENS5_IJNS4_1CILi4EEENSA_ILi2EEENSA_ILi1EEEEEENS1_35KernelTmaWarpSpecializedCooperativeEEENS5_IJNSA_ILi256EEENSA_ILi128EEENSA_ILi32EEEEEENS_12float_e5m2_tENS5_IJlSD_lEEESL_SM_NS4_8TiledMMAINS4_8MMA_AtomIJNS4_4SM904GMMA31MMA_64x128x32_F32E5M2E5M2_SS_TNILNSQ_7ScaleInE1ELSS_1EEEEEENS4_6LayoutINS5_IJSC_SD_SD_EEENS5_IJSD_NSA_ILi0EEESX_EEEEENS5_IJNS4_10UnderscoreES10_S10_EEEEENS4_23SM90_TMA_LOAD_MULTICASTENS4_14ComposedLayoutINS4_7SwizzleILi1ELi4ELi3EEENS4_18smem_ptr_flag_bitsILi8EEENSV_INS5_IJNSA_ILi8EEESJ_EEENS5_IJSJ_SD_EEEEEEEvNS4_8identityES13_S1D_vS1E_EENS_8epilogue10collective6detail29Sm90TmaWarpSpecializedAdapterINS1H_15DefaultEpilogueISL_SM_SM_NS1G_6thread17LinearCombinationISL_Li1EffLNS1L_9ScaleType4KindE0ELNS_15FloatRoundStyleE2ESL_EENS1_15EpilogueDefaultEEEEEvvEEEEvNT_6ParamsE,"",@"SHT_CUDA_INFO"
	.sectionflags	@""
	.align	4


	//----- nvinfo : EIATTR_CUDA_API_VERSION
	.align		4
        /*0000*/ 	.byte	0x04, 0x37
        /*0002*/ 	.short	(.L_18 - .L_17)
.L_17:
        /*0004*/ 	.word	0x00000082


	//----- nvinfo : EIATTR_KPARAM_INFO
	.align		4
.L_18:
        /*0008*/ 	.byte	0x04, 0x17
        /*000a*/ 	.short	(.L_20 - .L_19)
.L_19:
        /*000c*/ 	.word	0x00000000
        /*0010*/ 	.short	0x0000
        /*0012*/ 	.short	0x0070
        /*0014*/ 	.byte	0x00, 0xf0, 0x01, 0x10


	//----- nvinfo : EIATTR_SPARSE_MMA_MASK
	.align		4
.L_20:
        /*0018*/ 	.byte	0x03, 0x50
        /*001a*/ 	.short	0x0000


	//----- nvinfo : EIATTR_MAXREG_COUNT
	.align		4
        /*001c*/ 	.byte	0x03, 0x1b
        /*001e*/ 	.short	0x00a8


	//----- nvinfo : EIATTR_NUM_BARRIERS
	.align		4
        /*0020*/ 	.byte	0x02, 0x4c
        /*0022*/ 	.byte	0x01
	.zero		1


	//----- nvinfo : EIATTR_ANNOTATIONS
	.align		4
        /*0024*/ 	.byte	0x04, 0x55
        /*0026*/ 	.short	(.L_22 - .L_21)


	//   ....[0]....
.L_21:
        /*0028*/ 	.word	0x00000001
        /*002c*/ 	.byte	0x20, 0x09, 0x00, 0x00, 0x01, 0x00, 0x00, 0x00, 0x10, 0x0a, 0x00, 0x00, 0x01, 0x00, 0x00, 0x00
        /* <DEDUP_REMOVED lines=198> */
        /*0c9c*/ 	.byte	0xc0, 0x0f, 0x01, 0x00


	//----- nvinfo : EIATTR_MERCURY_ISA_VERSION
	.align		4
.L_22:
        /*0ca0*/ 	.byte	0x03, 0x5f
        /*0ca2*/ 	.short	0x0101


	//----- nvinfo : EIATTR_INT_WARP_WIDE_INSTR_OFFSETS
	.align		4
        /*0ca4*/ 	.byte	0x04, 0x31
        /*0ca6*/ 	.short	(.L_24 - .L_23)


	//   ....[0]....
.L_23:
        /*0ca8*/ 	.word	0x00000760


	//   ....[1]....
        /*0cac*/ 	.word	0x00000770


	//   ....[2]....
        /*0cb0*/ 	.word	0x000008f0


	//----- nvinfo : EIATTR_COOP_GROUP_MASK_REGIDS
	.align		4
.L_24:
        /*0cb4*/ 	.byte	0x04, 0x29
        /*0cb6*/ 	.short	(.L_26 - .L_25)


	//   ....[0]....
.L_25:
        /*0cb8*/ 	.word	0xffffffff


	//   ....[1]....
        /*0cbc*/ 	.word	0xffffffff


	//   ....[2]....
        /*0cc0*/ 	.word	0xffffffff


	//   ....[3]....
        /*0cc4*/ 	.word	0xffffffff


	//   ....[4]....
        /*0cc8*/ 	.word	0xffffffff


	//   ....[5]....
        /*0ccc*/ 	.word	0xffffffff


	//----- nvinfo : EIATTR_COOP_GROUP_INSTR_OFFSETS
	.align		4
.L_26:
        /*0cd0*/ 	.byte	0x04, 0x28
        /*0cd2*/ 	.short	(.L_28 - .L_27)


	//   ....[0]....
.L_27:
        /*0cd4*/ 	.word	0x00000070


	//   ....[1]....
        /*0cd8*/ 	.word	0x00000080


	//   ....[2]....
        /*0cdc*/ 	.word	0x000001a0


	//   ....[3]....
        /*0ce0*/ 	.word	0x000005c0


	//   ....[4]....
        /*0ce4*/ 	.word	0x00000a50


	//   ....[5]....
        /*0ce8*/ 	.word	0x000017d0


	//----- nvinfo : EIATTR_REG_RECONFIG
	.align		4
.L_28:
        /*0cec*/ 	.byte	0x01, 0x54
	.zero		2


	//----- nvinfo : EIATTR_MBARRIER_INSTR_OFFSETS
	.align		4
        /*0cf0*/ 	.byte	0x04, 0x39
        /*0cf2*/ 	.short	(.L_30 - .L_29)


	//   ....[0]....
.L_29:
        /*0cf4*/ 	.word	0x00000360
        /*0cf8*/ 	.word	0x000000ff
        /*0cfc*/ 	.word	0x00000000
        /*0d00*/ 	.short	0x0100
        /*0d02*/ 	.byte	0x09
	.zero		1


	//   ....[1]....
        /*0d04*/ 	.word	0x00000370
        /*0d08*/ 	.word	0x000000ff
        /*0d0c*/ 	.word	0x00000090
        /*0d10*/ 	.short	0x0100
        /*0d12*/ 	.byte	0x09
	.zero		1


	//   ....[2]....
        /*0d14*/ 	.word	0x00000380
        /*0d18*/ 	.word	0x000000ff
        /*0d1c*/ 	.word	0x00000008
        /*0d20*/ 	.short	0x0100
        /*0d22*/ 	.byte	0x09
	.zero		1


	//   ....[3]....
        /*0d24*/ 	.word	0x00000390
        /*0d28*/ 	.word	0x000000ff
        /*0d2c*/ 	.word	0x00000098
        /*0d30*/ 	.short	0x0100
        /*0d32*/ 	.byte	0x09
	.zero		1


	//   ....[4]....
        /*0d34*/ 	.word	0x000003a0
        /*0d38*/ 	.word	0x000000ff
        /*0d3c*/ 	.word	0x00000010
        /*0d40*/ 	.short	0x0100
        /*0d42*/ 	.byte	0x09
	.zero		1


	//   ....[5]....
        /*0d44*/ 	.word	0x000003b0
        /*0d48*/ 	.word	0x000000ff
        /*0d4c*/ 	.word	0x000000a0
        /*0d50*/ 	.short	0x0100
        /*0d52*/ 	.byte	0x09
	.zero		1


	//   ....[6]....
        /*0d54*/ 	.word	0x000003c0
        /*0d58*/ 	.word	0x000000ff
        /*0d5c*/ 	.word	0x00000018
        /*0d60*/ 	.short	0x0100
        /*0d62*/ 	.byte	0x09
	.zero		1


	//   ....[7]....
        /*0d64*/ 	.word	0x000003d0
        /*0d68*/ 	.word	0x000000ff
        /*0d6c*/ 	.word	0x000000a8
        /*0d70*/ 	.short	0x0100
        /*0d72*/ 	.byte	0x09
	.zero		1


	//   ....[8]....
        /*0d74*/ 	.word	0x000003e0
        /*0d78*/ 	.word	0x000000ff
        /*0d7c*/ 	.word	0x00000020
        /*0d80*/ 	.short	0x0100
        /*0d82*/ 	.byte	0x09
	.zero		1


	//   ....[9]....
        /*0d84*/ 	.word	0x000003f0
        /*0d88*/ 	.word	0x000000ff
        /*0d8c*/ 	.word	0x000000b0
        /*0d90*/ 	.short	0x0100
        /*0d92*/ 	.byte	0x09
	.zero		1


	//   ....[10]....
        /*0d94*/ 	.word	0x00000400
        /*0d98*/ 	.word	0x000000ff
        /*0d9c*/ 	.word	0x00000028
        /*0da0*/ 	.short	0x0100
        /*0da2*/ 	.byte	0x09
	.zero		1


	//   ....[11]....
        /*0da4*/ 	.word	0x00000410
        /*0da8*/ 	.word	0x000000ff
        /*0dac*/ 	.word	0x000000b8
        /*0db0*/ 	.short	0x0100
        /*0db2*/ 	.byte	0x09
	.zero		1


	//   ....[12]....
        /*0db4*/ 	.word	0x00000420
        /*0db8*/ 	.word	0x000000ff
        /*0dbc*/ 	.word	0x00000030
        /*0dc0*/ 	.short	0x0100
        /*0dc2*/ 	.byte	0x09
	.zero		1


	//   ....[13]....
        /*0dc4*/ 	.word	0x00000430
        /*0dc8*/ 	.word	0x000000ff
        /*0dcc*/ 	.word	0x000000c0
        /*0dd0*/ 	.short	0x0100
        /*0dd2*/ 	.byte	0x09
	.zero		1


	//   ....[14]....
        /*0dd4*/ 	.word	0x00000440
        /*0dd8*/ 	.word	0x000000ff
        /*0ddc*/ 	.word	0x00000038
        /*0de0*/ 	.short	0x0100
        /*0de2*/ 	.byte	0x09
	.zero		1


	//   ....[15]....
        /*0de4*/ 	.word	0x00000450
        /*0de8*/ 	.word	0x000000ff
        /*0dec*/ 	.word	0x000000c8
        /*0df0*/ 	.short	0x0100
        /*0df2*/ 	.byte	0x09
	.zero		1


	//   ....[16]....
        /*0df4*/ 	.word	0x00000460
        /*0df8*/ 	.word	0x000000ff
        /*0dfc*/ 	.word	0x00000040
        /*0e00*/ 	.short	0x0100
        /*0e02*/ 	.byte	0x09
	.zero		1


	//   ....[17]....
        /*0e04*/ 	.word	0x00000470
        /*0e08*/ 	.word	0x000000ff
        /*0e0c*/ 	.word	0x000000d0
        /*0e10*/ 	.short	0x0100
        /*0e12*/ 	.byte	0x09
	.zero		1


	//   ....[18]....
        /*0e14*/ 	.word	0x00000480
        /*0e18*/ 	.word	0x000000ff
        /*0e1c*/ 	.word	0x00000048
        /*0e20*/ 	.short	0x0100
        /*0e22*/ 	.byte	0x09
	.zero		1


	//   ....[19]....
        /*0e24*/ 	.word	0x00000490
        /*0e28*/ 	.word	0x000000ff
        /*0e2c*/ 	.word	0x000000d8
        /*0e30*/ 	.short	0x0100
        /*0e32*/ 	.byte	0x09
	.zero		1


	//   ....[20]....
        /*0e34*/ 	.word	0x000004a0
        /*0e38*/ 	.word	0x000000ff
        /*0e3c*/ 	.word	0x00000050
        /*0e40*/ 	.short	0x0100
        /*0e42*/ 	.byte	0x09
	.zero		1


	//   ....[21]....
        /*0e44*/ 	.word	0x000004b0
        /*0e48*/ 	.word	0x000000ff
        /*0e4c*/ 	.word	0x000000e0
        /*0e50*/ 	.short	0x0100
        /*0e52*/ 	.byte	0x09
	.zero		1


	//   ....[22]....
        /*0e54*/ 	.word	0x000004c0
        /*0e58*/ 	.word	0x000000ff
        /*0e5c*/ 	.word	0x00000058
        /*0e60*/ 	.short	0x0100
        /*0e62*/ 	.byte	0x09
	.zero		1


	//   ....[23]....
        /*0e64*/ 	.word	0x000004d0
        /*0e68*/ 	.word	0x000000ff
        /*0e6c*/ 	.word	0x000000e8
        /*0e70*/ 	.short	0x0100
        /*0e72*/ 	.byte	0x09
	.zero		1


	//   ....[24]....
        /*0e74*/ 	.word	0x000004e0
        /*0e78*/ 	.word	0x000000ff
        /*0e7c*/ 	.word	0x00000060
        /*0e80*/ 	.short	0x0100
        /*0e82*/ 	.byte	0x09
	.zero		1


	//   ....[25]....
        /*0e84*/ 	.word	0x000004f0
        /*0e88*/ 	.word	0x000000ff
        /*0e8c*/ 	.word	0x000000f0
        /*0e90*/ 	.short	0x0100
        /*0e92*/ 	.byte	0x09
	.zero		1


	//   ....[26]....
        /*0e94*/ 	.word	0x00000500
        /*0e98*/ 	.word	0x000000ff
        /*0e9c*/ 	.word	0x00000068
        /*0ea0*/ 	.short	0x0100
        /*0ea2*/ 	.byte	0x09
	.zero		1


	//   ....[27]....
        /*0ea4*/ 	.word	0x00000510
        /*0ea8*/ 	.word	0x000000ff
        /*0eac*/ 	.word	0x000000f8
        /*0eb0*/ 	.short	0x0100
        /*0eb2*/ 	.byte	0x09
	.zero		1


	//   ....[28]....
        /*0eb4*/ 	.word	0x00000520
        /*0eb8*/ 	.word	0x000000ff
        /*0ebc*/ 	.word	0x00000070
        /*0ec0*/ 	.short	0x0100
        /*0ec2*/ 	.byte	0x09
	.zero		1


	//   ....[29]....
        /*0ec4*/ 	.word	0x00000530
        /*0ec8*/ 	.word	0x000000ff
        /*0ecc*/ 	.word	0x00000100
        /*0ed0*/ 	.short	0x0100
        /*0ed2*/ 	.byte	0x09
	.zero		1


	//   ....[30]....
        /*0ed4*/ 	.word	0x00000540
        /*0ed8*/ 	.word	0x000000ff
        /*0edc*/ 	.word	0x00000078
        /*0ee0*/ 	.short	0x0100
        /*0ee2*/ 	.byte	0x09
	.zero		1


	//   ....[31]....
        /*0ee4*/ 	.word	0x00000550
        /*0ee8*/ 	.word	0x000000ff
        /*0eec*/ 	.word	0x00000108
        /*0ef0*/ 	.short	0x0100
        /*0ef2*/ 	.byte	0x09
	.zero		1


	//   ....[32]....
        /*0ef4*/ 	.word	0x00000560
        /*0ef8*/ 	.word	0x000000ff
        /*0efc*/ 	.word	0x00000080
        /*0f00*/ 	.short	0x0100
        /*0f02*/ 	.byte	0x09
	.zero		1


	//   ....[33]....
        /*0f04*/ 	.word	0x00000570
        /*0f08*/ 	.word	0x000000ff
        /*0f0c*/ 	.word	0x00000110
        /*0f10*/ 	.short	0x0100
        /*0f12*/ 	.byte	0x09
	.zero		1


	//   ....[34]....
        /*0f14*/ 	.word	0x00000580
        /*0f18*/ 	.word	0x000000ff
        /*0f1c*/ 	.word	0x00000088
        /*0f20*/ 	.short	0x0100
        /*0f22*/ 	.byte	0x09
	.zero		1


	//   ....[35]....
        /*0f24*/ 	.word	0x00000590
        /*0f28*/ 	.word	0x000000ff
        /*0f2c*/ 	.word	0x00000118
        /*0f30*/ 	.short	0x0100
        /*0f32*/ 	.byte	0x09
	.zero		1


	//   ....[36]....
        /*0f34*/ 	.word	0x00000970
        /*0f38*/ 	.word	0x000000ff
        /*0f3c*/ 	.word	0x00000130
        /*0f40*/ 	.short	0x0100
        /*0f42*/ 	.byte	0x06
	.zero		1


	//   ....[37]....
        /*0f44*/ 	.word	0x000009d0
        /*0f48*/ 	.word	0x000000ff
        /*0f4c*/ 	.word	0x00000138
        /*0f50*/ 	.short	0x0100
        /*0f52*/ 	.byte	0x06
	.zero		1


	//   ....[38]....
        /*0f54*/ 	.word	0x00001fe0
        /*0f58*/ 	.word	0x000000ff
        /*0f5c*/ 	.word	0x00000000
        /*0f60*/ 	.short	0x010a
        /*0f62*/ 	.byte	0x07
	.zero		1


	//   ....[39]....
        /*0f64*/ 	.word	0x00002040
        /*0f68*/ 	.word	0x000000ff
        /*0f6c*/ 	.word	0x00000000
        /*0f70*/ 	.short	0x010a
        /*0f72*/ 	.byte	0x07
	.zero		1


	//   ....[40]....
        /*0f74*/ 	.word	0x00003210
        /*0f78*/ 	.word	0x000000ff
        /*0f7c*/ 	.word	0x00000000
        /*0f80*/ 	.short	0x010a
        /*0f82*/ 	.byte	0x09
	.zero		1


	//   ....[41]....
        /*0f84*/ 	.word	0x00003250
        /*0f88*/ 	.word	0x000000ff
        /*0f8c*/ 	.word	0x00000000
        /*0f90*/ 	.short	0x010a
        /*0f92*/ 	.byte	0x09
	.zero		1


	//   ....[42]....
        /*0f94*/ 	.word	0x000042c0
        /*0f98*/ 	.word	0x000000e5
        /*0f9c*/ 	.word	0x00000000
        /*0fa0*/ 	.short	0x0101
        /*0fa2*/ 	.byte	0x3f
	.zero		1


	//   ....[43]....
        /*0fa4*/ 	.word	0x000054e0
        /*0fa8*/ 	.word	0x00000018
        /*0fac*/ 	.word	0x00000000
        /*0fb0*/ 	.short	0x0101
        /*0fb2*/ 	.byte	0x3f
	.zero		1


	//   ....[44]....
        /*0fb4*/ 	.word	0x0000f9c0
        /*0fb8*/ 	.word	0x0000000b
        /*0fbc*/ 	.word	0x00000090
        /*0fc0*/ 	.short	0x010a
        /*0fc2*/ 	.byte	0x3f
	.zero		1


	//   ....[45]....
        /*0fc4*/ 	.word	0x0000fdb0
        /*0fc8*/ 	.word	0x00000004
        /*0fcc*/ 	.word	0x00000138
        /*0fd0*/ 	.short	0x0101
        /*0fd2*/ 	.byte	0x3f
	.zero		1


	//   ....[46]....
        /*0fd4*/ 	.word	0x00010530
        /*0fd8*/ 	.word	0x00000007
        /*0fdc*/ 	.word	0x00000000
        /*0fe0*/ 	.short	0x010a
        /*0fe2*/ 	.byte	0x3f
	.zero		1


	//   ....[47]....
        /*0fe4*/ 	.word	0x000105b0
        /*0fe8*/ 	.word	0x00000009
        /*0fec*/ 	.word	0x00000000
        /*0ff0*/ 	.short	0x010a
        /*0ff2*/ 	.byte	0x3f
	.zero		1


	//   ....[48]....
        /*0ff4*/ 	.word	0x00010640
        /*0ff8*/ 	.word	0x00000006
        /*0ffc*/ 	.word	0x00000000
        /*1000*/ 	.short	0x010a
        /*1002*/ 	.byte	0x3f
	.zero		1


	//   ....[49]....
        /*1004*/ 	.word	0x000106d0
        /*1008*/ 	.word	0x00000009
        /*100c*/ 	.word	0x00000000
        /*1010*/ 	.short	0x010a
        /*1012*/ 	.byte	0x3f
	.zero		1


	//   ....[50]....
        /*1014*/ 	.word	0x00010760
        /*1018*/ 	.word	0x00000006
        /*101c*/ 	.word	0x00000000
        /*1020*/ 	.short	0x010a
        /*1022*/ 	.byte	0x3f
	.zero		1


	//   ....[51]....
        /*1024*/ 	.word	0x000107f0
        /*1028*/ 	.word	0x00000009
        /*102c*/ 	.word	0x00000000
        /*1030*/ 	.short	0x010a
        /*1032*/ 	.byte	0x3f
	.zero		1


	//   ....[52]....
        /*1034*/ 	.word	0x00010880
        /*1038*/ 	.word	0x00000006
        /*103c*/ 	.word	0x00000000
        /*1040*/ 	.short	0x010a
        /*1042*/ 	.byte	0x3f
	.zero		1


	//   ....[53]....
        /*1044*/ 	.word	0x00010910
        /*1048*/ 	.word	0x00000009
        /*104c*/ 	.word	0x00000000
        /*1050*/ 	.short	0x010a
        /*1052*/ 	.byte	0x3f
	.zero		1


	//   ....[54]....
        /*1054*/ 	.word	0x000109a0
        /*1058*/ 	.word	0x00000006
        /*105c*/ 	.word	0x00000000
        /*1060*/ 	.short	0x010a
        /*1062*/ 	.byte	0x3f
	.zero		1


	//   ....[55]....
        /*1064*/ 	.word	0x00010a30
        /*1068*/ 	.word	0x00000009
        /*106c*/ 	.word	0x00000000
        /*1070*/ 	.short	0x010a
        /*1072*/ 	.byte	0x3f
	.zero		1


	//   ....[56]....
        /*1074*/ 	.word	0x00010ac0
        /*1078*/ 	.word	0x00000006
        /*107c*/ 	.word	0x00000000
        /*1080*/ 	.short	0x010a
        /*1082*/ 	.byte	0x3f
	.zero		1


	//   ....[57]....
        /*1084*/ 	.word	0x00010b50
        /*1088*/ 	.word	0x00000009
        /*108c*/ 	.word	0x00000000
        /*1090*/ 	.short	0x010a
        /*1092*/ 	.byte	0x3f
	.zero		1


	//   ....[58]....
        /*1094*/ 	.word	0x00010be0
        /*1098*/ 	.word	0x00000006
        /*109c*/ 	.word	0x00000000
        /*10a0*/ 	.short	0x010a
        /*10a2*/ 	.byte	0x3f
	.zero		1


	//   ....[59]....
        /*10a4*/ 	.word	0x00010c70
        /*10a8*/ 	.word	0x00000009
        /*10ac*/ 	.word	0x00000000
        /*10b0*/ 	.short	0x010a
        /*10b2*/ 	.byte	0x3f
	.zero		1


	//   ....[60]....
        /*10b4*/ 	.word	0x00010d00
        /*10b8*/ 	.word	0x00000006
        /*10bc*/ 	.word	0x00000000
        /*10c0*/ 	.short	0x010a
        /*10c2*/ 	.byte	0x3f
	.zero		1


	//   ....[61]....
        /*10c4*/ 	.word	0x00010d90
        /*10c8*/ 	.word	0x00000009
        /*10cc*/ 	.word	0x00000000
        /*10d0*/ 	.short	0x010a
        /*10d2*/ 	.byte	0x3f
	.zero		1


	//   ....[62]....
        /*10d4*/ 	.word	0x00010e20
        /*10d8*/ 	.word	0x00000006
        /*10dc*/ 	.word	0x00000000
        /*10e0*/ 	.short	0x010a
        /*10e2*/ 	.byte	0x3f
	.zero		1


	//   ....[63]....
        /*10e4*/ 	.word	0x00010eb0
        /*10e8*/ 	.word	0x00000003
        /*10ec*/ 	.word	0x00000000
        /*10f0*/ 	.short	0x010a
        /*10f2*/ 	.byte	0x3f
	.zero		1


	//   ....[64]....
        /*10f4*/ 	.word	0x00010f20
        /*10f8*/ 	.word	0x00000003
        /*10fc*/ 	.word	0x00000000
        /*1100*/ 	.short	0x010a
        /*1102*/ 	.byte	0x3f
	.zero		1


	//   ....[65]....
        /*1104*/ 	.word	0x00010f90
        /*1108*/ 	.word	0x00000000
        /*110c*/ 	.word	0x00000000
        /*1110*/ 	.short	0x010a
        /*1112*/ 	.byte	0x3f
	.zero		1


	//   ....[66]....
        /*1114*/ 	.word	0x00011070
        /*1118*/ 	.word	0x0000000b
        /*111c*/ 	.word	0x00000090
        /*1120*/ 	.short	0x010a
        /*1122*/ 	.byte	0x3f
	.zero		1


	//   ....[67]....
        /*1124*/ 	.word	0x00011140
        /*1128*/ 	.word	0x00000007
        /*112c*/ 	.word	0x00000000
        /*1130*/ 	.short	0x010a
        /*1132*/ 	.byte	0x3f
	.zero		1


	//   ....[68]....
        /*1134*/ 	.word	0x00011190
        /*1138*/ 	.word	0x00000009
        /*113c*/ 	.word	0x00000000
        /*1140*/ 	.short	0x010a
        /*1142*/ 	.byte	0x3f
	.zero		1


	//   ....[69]....
        /*1144*/ 	.word	0x000111e0
        /*1148*/ 	.word	0x00000006
        /*114c*/ 	.word	0x00000000
        /*1150*/ 	.short	0x010a
        /*1152*/ 	.byte	0x3f
	.zero		1


	//   ....[70]....
        /*1154*/ 	.word	0x00011230
        /*1158*/ 	.word	0x00000009
        /*115c*/ 	.word	0x00000000
        /*1160*/ 	.short	0x010a
        /*1162*/ 	.byte	0x3f
	.zero		1


	//   ....[71]....
        /*1164*/ 	.word	0x00011280
        /*1168*/ 	.word	0x00000006
        /*116c*/ 	.word	0x00000000
        /*1170*/ 	.short	0x010a
        /*1172*/ 	.byte	0x3f
	.zero		1


	//   ....[72]....
        /*1174*/ 	.word	0x000112d0
        /*1178*/ 	.word	0x00000009
        /*117c*/ 	.word	0x00000000
        /*1180*/ 	.short	0x010a
        /*1182*/ 	.byte	0x3f
	.zero		1


	//   ....[73]....
        /*1184*/ 	.word	0x00011320
        /*1188*/ 	.word	0x00000006
        /*118c*/ 	.word	0x00000000
        /*1190*/ 	.short	0x010a
        /*1192*/ 	.byte	0x3f
	.zero		1


	//   ....[74]....
        /*1194*/ 	.word	0x00011370
        /*1198*/ 	.word	0x00000009
        /*119c*/ 	.word	0x00000000
        /*11a0*/ 	.short	0x010a
        /*11a2*/ 	.byte	0x3f
	.zero		1


	//   ....[75]....
        /*11a4*/ 	.word	0x000113c0
        /*11a8*/ 	.word	0x00000006
        /*11ac*/ 	.word	0x00000000
        /*11b0*/ 	.short	0x010a
        /*11b2*/ 	.byte	0x3f
	.zero		1


	//   ....[76]....
        /*11b4*/ 	.word	0x00011410
        /*11b8*/ 	.word	0x00000009
        /*11bc*/ 	.word	0x00000000
        /*11c0*/ 	.short	0x010a
        /*11c2*/ 	.byte	0x3f
	.zero		1


	//   ....[77]....
        /*11c4*/ 	.word	0x00011460
        /*11c8*/ 	.word	0x00000006
        /*11cc*/ 	.word	0x00000000
        /*11d0*/ 	.short	0x010a
        /*11d2*/ 	.byte	0x3f
	.zero		1


	//   ....[78]....
        /*11d4*/ 	.word	0x000114b0
        /*11d8*/ 	.word	0x00000009
        /*11dc*/ 	.word	0x00000000
        /*11e0*/ 	.short	0x010a
        /*11e2*/ 	.byte	0x3f
	.zero		1


	//   ....[79]....
        /*11e4*/ 	.word	0x00011500
        /*11e8*/ 	.word	0x00000006
        /*11ec*/ 	.word	0x00000000
        /*11f0*/ 	.short	0x010a
        /*11f2*/ 	.byte	0x3f
	.zero		1


	//   ....[80]....
        /*11f4*/ 	.word	0x00011550
        /*11f8*/ 	.word	0x00000009
        /*11fc*/ 	.word	0x00000000
        /*1200*/ 	.short	0x010a
        /*1202*/ 	.byte	0x3f
	.zero		1


	//   ....[81]....
        /*1204*/ 	.word	0x000115a0
        /*1208*/ 	.word	0x00000006
        /*120c*/ 	.word	0x00000000
        /*1210*/ 	.short	0x010a
        /*1212*/ 	.byte	0x3f
	.zero		1


	//   ....[82]....
        /*1214*/ 	.word	0x000115f0
        /*1218*/ 	.word	0x00000009
        /*121c*/ 	.word	0x00000000
        /*1220*/ 	.short	0x010a
        /*1222*/ 	.byte	0x3f
	.zero		1


	//   ....[83]....
        /*1224*/ 	.word	0x00011640
        /*1228*/ 	.word	0x00000006
        /*122c*/ 	.word	0x00000000
        /*1230*/ 	.short	0x010a
        /*1232*/ 	.byte	0x3f
	.zero		1


	//----- nvinfo : EIATTR_NUM_MBARRIERS
	.align		4
.L_30:
        /*1234*/ 	.byte	0x03, 0x38
        /*1236*/ 	.short	0x0026


	//----- nvinfo : EIATTR_EXIT_INSTR_OFFSETS
	.align		4
        /*1238*/ 	.byte	0x04, 0x1c
        /*123a*/ 	.short	(.L_32 - .L_31)


	//   ....[0]....
.L_31:
        /*123c*/ 	.word	0x00000be0


	//   ....[1]....
        /*1240*/ 	.word	0x00001470


	//   ....[2]....
        /*1244*/ 	.word	0x0000ef80


	//   ....[3]....
        /*1248*/ 	.word	0x0000f510


	//   ....[4]....
        /*124c*/ 	.word	0x00010f00


	//----- nvinfo : EIATTR_MAX_THREADS
	.align		4
.L_32:
        /*1250*/ 	.byte	0x04, 0x05
        /*1252*/ 	.short	(.L_34 - .L_33)
.L_33:
        /*1254*/ 	.word	0x00000180
        /*1258*/ 	.word	0x00000001
        /*125c*/ 	.word	0x00000001


	//----- nvinfo : EIATTR_CRS_STACK_SIZE
	.align		4
.L_34:
        /*1260*/ 	.byte	0x04, 0x1e
        /*1262*/ 	.short	(.L_36 - .L_35)
.L_35:
        /*1264*/ 	.word	0x00000000


	//----- nvinfo : EIATTR_CBANK_PARAM_SIZE
	.align		4
.L_36:
        /*1268*/ 	.byte	0x03, 0x19
        /*126a*/ 	.short	0x0470


	//----- nvinfo : EIATTR_PARAM_CBANK
	.align		4
        /*126c*/ 	.byte	0x04, 0x0a
        /*126e*/ 	.short	(.L_38 - .L_37)
	.align		4
.L_37:
        /*1270*/ 	.word	index@(.nv.constant0._ZN7cutlass13device_kernelINS_4gemm6kernel13GemmUniversalIN4cute5tupleIJiiiiEEENS1_10collective13CollectiveMmaINS1_37MainloopSm90TmaGmmaWarpSpecializedFP8ILi18ENS5_IJNS4_1CILi4EEENSA_ILi2EEENSA_ILi1EEEEEENS1_35KernelTmaWarpSpecializedCooperativeEEENS5_IJNSA_ILi256EEENSA_ILi128EEENSA_ILi32EEEEEENS_12float_e5m2_tENS5_IJlSD_lEEESL_SM_NS4_8TiledMMAINS4_8MMA_AtomIJNS4_4SM904GMMA31MMA_64x128x32_F32E5M2E5M2_SS_TNILNSQ_7ScaleInE1ELSS_1EEEEEENS4_6LayoutINS5_IJSC_SD_SD_EEENS5_IJSD_NSA_ILi0EEESX_EEEEENS5_IJNS4_10UnderscoreES10_S10_EEEEENS4_23SM90_TMA_LOAD_MULTICASTENS4_14ComposedLayoutINS4_7SwizzleILi1ELi4ELi3EEENS4_18smem_ptr_flag_bitsILi8EEENSV_INS5_IJNSA_ILi8EEESJ_EEENS5_IJSJ_SD_EEEEEEEvNS4_8identityES13_S1D_vS1E_EENS_8epilogue10collective6detail29Sm90TmaWarpSpecializedAdapterINS1H_15DefaultEpilogueISL_SM_SM_NS1G_6thread17LinearCombinationISL_Li1EffLNS1L_9ScaleType4KindE0ELNS_15FloatRoundStyleE2ESL_EENS1_15EpilogueDefaultEEEEEvvEEEEvNT_6ParamsE)
        /*1274*/ 	.short	0x0210
        /*1276*/ 	.short	0x0470


	//----- nvinfo : EIATTR_SW_WAR
	.align		4
.L_38:
        /*1278*/ 	.byte	0x04, 0x36
        /*127a*/ 	.short	(.L_40 - .L_39)
.L_39:
        /*127c*/ 	.word	0x00000008
.L_40:


//--------------------- .nv.callgraph             --------------------------
	.section	.nv.callgraph,"",@"SHT_CUDA_CALLGRAPH"
	.align	4
	.sectionentsize	8
	.align		4
        /*0000*/ 	.word	0x00000000
	.align		4
        /*0004*/ 	.word	0xffffffff
	.align		4
        /*0008*/ 	.word	0x00000000
	.align		4
        /*000c*/ 	.word	0xfffffffe
	.align		4
        /*0010*/ 	.word	0x00000000
	.align		4
        /*0014*/ 	.word	0xfffffffd
	.align		4
        /*0018*/ 	.word	0x00000000
	.align		4
        /*001c*/ 	.word	0xfffffffc


//--------------------- .nv.constant4             --------------------------
	.section	.nv.constant4,"a",@progbits
	.align	8
	.align		8
.nv.constant4:
        /*0000*/ 	.dword	_ZN40_INTERNAL_fe4bf49f_4_k_cu_108b83b9_198234cuda3std3__45__cpo5beginE
	.align		8
        /*0008*/ 	.dword	_ZN40_INTERNAL_fe4bf49f_4_k_cu_108b83b9_198234cuda3std3__45__cpo3endE
	.align		8
        /*0010*/ 	.dword	_ZN40_INTERNAL_fe4bf49f_4_k_cu_108b83b9_198234cuda3std3__45__cpo6cbeginE
	.align		8
        /*0018*/ 	.dword	_ZN40_INTERNAL_fe4bf49f_4_k_cu_108b83b9_198234cuda3std3__45__cpo4cendE
	.align		8
        /*0020*/ 	.dword	_ZN40_INTERNAL_fe4bf49f_4_k_cu_108b83b9_198234cuda3std3__442_GLOBAL__N__fe4bf49f_4_k_cu_108b83b9_198236ignoreE
	.align		8
        /*0028*/ 	.dword	_ZN40_INTERNAL_fe4bf49f_4_k_cu_108b83b9_198234cuda3std3__419piecewise_constructE
	.align		8
        /*0030*/ 	.dword	_ZN40_INTERNAL_fe4bf49f_4_k_cu_108b83b9_198234cuda3std3__48in_placeE
	.align		8
        /*0038*/ 	.dword	_ZN40_INTERNAL_fe4bf49f_4_k_cu_108b83b9_198234cuda3std6ranges3__45__cpo4swapE
	.align		8
        /*0040*/ 	.dword	_ZN40_INTERNAL_fe4bf49f_4_k_cu_108b83b9_198234cuda3std6ranges3__45__cpo9iter_moveE
	.align		8
        /*0048*/ 	.dword	_ZN40_INTERNAL_fe4bf49f_4_k_cu_108b83b9_198234cute7productE
	.align		8
        /*0050*/ 	.dword	_ZN40_INTERNAL_fe4bf49f_4_k_cu_108b83b9_198234cute1_E


//--------------------- .text._ZN7cutlass13device_kernelINS_4gemm6kernel13GemmUniversalIN4cute5tupleIJiiiiEEENS1_10collective13CollectiveMmaINS1_37MainloopSm90TmaGmmaWarpSpecializedFP8ILi18ENS5_IJNS4_1CILi4EEENSA_ILi2EEENSA_ILi1EEEEEENS1_35KernelTmaWarpSpecializedCooperativeEEENS5_IJNSA_ILi256EEENSA_ILi128EEENSA_ILi32EEEEEENS_12float_e5m2_tENS5_IJlSD_lEEESL_SM_NS4_8TiledMMAINS4_8MMA_AtomIJNS4_4SM904GMMA31MMA_64x128x32_F32E5M2E5M2_SS_TNILNSQ_7ScaleInE1ELSS_1EEEEEENS4_6LayoutINS5_IJSC_SD_SD_EEENS5_IJSD_NSA_ILi0EEESX_EEEEENS5_IJNS4_10UnderscoreES10_S10_EEEEENS4_23SM90_TMA_LOAD_MULTICASTENS4_14ComposedLayoutINS4_7SwizzleILi1ELi4ELi3EEENS4_18smem_ptr_flag_bitsILi8EEENSV_INS5_IJNSA_ILi8EEESJ_EEENS5_IJSJ_SD_EEEEEEEvNS4_8identityES13_S1D_vS1E_EENS_8epilogue10collective6detail29Sm90TmaWarpSpecializedAdapterINS1H_15DefaultEpilogueISL_SM_SM_NS1G_6thread17LinearCombinationISL_Li1EffLNS1L_9ScaleType4KindE0ELNS_15FloatRoundStyleE2ESL_EENS1_15EpilogueDefaultEEEEEvvEEEEvNT_6ParamsE --------------------------
	.section	.text._ZN7cutlass13device_kernelINS_4gemm6kernel13GemmUniversalIN4cute5tupleIJiiiiEEENS1_10collective13CollectiveMmaINS1_37MainloopSm90TmaGmmaWarpSpecializedFP8ILi18ENS5_IJNS4_1CILi4EEENSA_ILi2EEENSA_ILi1EEEEEENS1_35KernelTmaWarpSpecializedCooperativeEEENS5_IJNSA_ILi256EEENSA_ILi128EEENSA_ILi32EEEEEENS_12float_e5m2_tENS5_IJlSD_lEEESL_SM_NS4_8TiledMMAINS4_8MMA_AtomIJNS4_4SM904GMMA31MMA_64x128x32_F32E5M2E5M2_SS_TNILNSQ_7ScaleInE1ELSS_1EEEEEENS4_6LayoutINS5_IJSC_SD_SD_EEENS5_IJSD_NSA_ILi0EEESX_EEEEENS5_IJNS4_10UnderscoreES10_S10_EEEEENS4_23SM90_TMA_LOAD_MULTICASTENS4_14ComposedLayoutINS4_7SwizzleILi1ELi4ELi3EEENS4_18smem_ptr_flag_bitsILi8EEENSV_INS5_IJNSA_ILi8EEESJ_EEENS5_IJSJ_SD_EEEEEEEvNS4_8identityES13_S1D_vS1E_EENS_8epilogue10collective6detail29Sm90TmaWarpSpecializedAdapterINS1H_15DefaultEpilogueISL_SM_SM_NS1G_6thread17LinearCombinationISL_Li1EffLNS1L_9ScaleType4KindE0ELNS_15FloatRoundStyleE2ESL_EENS1_15EpilogueDefaultEEEEEvvEEEEvNT_6ParamsE,"ax",@progbits
	.align	128
.text._ZN7cutlass13device_kernelINS_4gemm6kernel13GemmUniversalIN4cute5tupleIJiiiiEEENS1_10collective13CollectiveMmaINS1_37MainloopSm90TmaGmmaWarpSpecializedFP8ILi18ENS5_IJNS4_1CILi4EEENSA_ILi2EEENSA_ILi1EEEEEENS1_35KernelTmaWarpSpecializedCooperativeEEENS5_IJNSA_ILi256EEENSA_ILi128EEENSA_ILi32EEEEEENS_12float_e5m2_tENS5_IJlSD_lEEESL_SM_NS4_8TiledMMAINS4_8MMA_AtomIJNS4_4SM904GMMA31MMA_64x128x32_F32E5M2E5M2_SS_TNILNSQ_7ScaleInE1ELSS_1EEEEEENS4_6LayoutINS5_IJSC_SD_SD_EEENS5_IJSD_NSA_ILi0EEESX_EEEEENS5_IJNS4_10UnderscoreES10_S10_EEEEENS4_23SM90_TMA_LOAD_MULTICASTENS4_14ComposedLayoutINS4_7SwizzleILi1ELi4ELi3EEENS4_18smem_ptr_flag_bitsILi8EEENSV_INS5_IJNSA_ILi8EEESJ_EEENS5_IJSJ_SD_EEEEEEEvNS4_8identityES13_S1D_vS1E_EENS_8epilogue10collective6detail29Sm90TmaWarpSpecializedAdapterINS1H_15DefaultEpilogueISL_SM_SM_NS1G_6thread17LinearCombinationISL_Li1EffLNS1L_9ScaleType4KindE0ELNS_15FloatRoundStyleE2ESL_EENS1_15EpilogueDefaultEEEEEvvEEEEvNT_6ParamsE:
        .type           _ZN7cutlass13device_kernelINS_4gemm6kernel13GemmUniversalIN4cute5tupleIJiiiiEEENS1_10collective13CollectiveMmaINS1_37MainloopSm90TmaGmmaWarpSpecializedFP8ILi18ENS5_IJNS4_1CILi4EEENSA_ILi2EEENSA_ILi1EEEEEENS1_35KernelTmaWarpSpecializedCooperativeEEENS5_IJNSA_ILi256EEENSA_ILi128EEENSA_ILi32EEEEEENS_12float_e5m2_tENS5_IJlSD_lEEESL_SM_NS4_8TiledMMAINS4_8MMA_AtomIJNS4_4SM904GMMA31MMA_64x128x32_F32E5M2E5M2_SS_TNILNSQ_7ScaleInE1ELSS_1EEEEEENS4_6LayoutINS5_IJSC_SD_SD_EEENS5_IJSD_NSA_ILi0EEESX_EEEEENS5_IJNS4_10UnderscoreES10_S10_EEEEENS4_23SM90_TMA_LOAD_MULTICASTENS4_14ComposedLayoutINS4_7SwizzleILi1ELi4ELi3EEENS4_18smem_ptr_flag_bitsILi8EEENSV_INS5_IJNSA_ILi8EEESJ_EEENS5_IJSJ_SD_EEEEEEEvNS4_8identityES13_S1D_vS1E_EENS_8epilogue10collective6detail29Sm90TmaWarpSpecializedAdapterINS1H_15DefaultEpilogueISL_SM_SM_NS1G_6thread17LinearCombinationISL_Li1EffLNS1L_9ScaleType4KindE0ELNS_15FloatRoundStyleE2ESL_EENS1_15EpilogueDefaultEEEEEvvEEEEvNT_6ParamsE,@function
        .size           _ZN7cutlass13device_kernelINS_4gemm6kernel13GemmUniversalIN4cute5tupleIJiiiiEEENS1_10collective13CollectiveMmaINS1_37MainloopSm90TmaGmmaWarpSpecializedFP8ILi18ENS5_IJNS4_1CILi4EEENSA_ILi2EEENSA_ILi1EEEEEENS1_35KernelTmaWarpSpecializedCooperativeEEENS5_IJNSA_ILi256EEENSA_ILi128EEENSA_ILi32EEEEEENS_12float_e5m2_tENS5_IJlSD_lEEESL_SM_NS4_8TiledMMAINS4_8MMA_AtomIJNS4_4SM904GMMA31MMA_64x128x32_F32E5M2E5M2_SS_TNILNSQ_7ScaleInE1ELSS_1EEEEEENS4_6LayoutINS5_IJSC_SD_SD_EEENS5_IJSD_NSA_ILi0EEESX_EEEEENS5_IJNS4_10UnderscoreES10_S10_EEEEENS4_23SM90_TMA_LOAD_MULTICASTENS4_14ComposedLayoutINS4_7SwizzleILi1ELi4ELi3EEENS4_18smem_ptr_flag_bitsILi8EEENSV_INS5_IJNSA_ILi8EEESJ_EEENS5_IJSJ_SD_EEEEEEEvNS4_8identityES13_S1D_vS1E_EENS_8epilogue10collective6detail29Sm90TmaWarpSpecializedAdapterINS1H_15DefaultEpilogueISL_SM_SM_NS1G_6thread17LinearCombinationISL_Li1EffLNS1L_9ScaleType4KindE0ELNS_15FloatRoundStyleE2ESL_EENS1_15EpilogueDefaultEEEEEvvEEEEvNT_6ParamsE,(.L_x_363 - _ZN7cutlass13device_kernelINS_4gemm6kernel13GemmUniversalIN4cute5tupleIJiiiiEEENS1_10collective13CollectiveMmaINS1_37MainloopSm90TmaGmmaWarpSpecializedFP8ILi18ENS5_IJNS4_1CILi4EEENSA_ILi2EEENSA_ILi1EEEEEENS1_35KernelTmaWarpSpecializedCooperativeEEENS5_IJNSA_ILi256EEENSA_ILi128EEENSA_ILi32EEEEEENS_12float_e5m2_tENS5_IJlSD_lEEESL_SM_NS4_8TiledMMAINS4_8MMA_AtomIJNS4_4SM904GMMA31MMA_64x128x32_F32E5M2E5M2_SS_TNILNSQ_7ScaleInE1ELSS_1EEEEEENS4_6LayoutINS5_IJSC_SD_SD_EEENS5_IJSD_NSA_ILi0EEESX_EEEEENS5_IJNS4_10UnderscoreES10_S10_EEEEENS4_23SM90_TMA_LOAD_MULTICASTENS4_14ComposedLayoutINS4_7SwizzleILi1ELi4ELi3EEENS4_18smem_ptr_flag_bitsILi8EEENSV_INS5_IJNSA_ILi8EEESJ_EEENS5_IJSJ_SD_EEEEEEEvNS4_8identityES13_S1D_vS1E_EENS_8epilogue10collective6detail29Sm90TmaWarpSpecializedAdapterINS1H_15DefaultEpilogueISL_SM_SM_NS1G_6thread17LinearCombinationISL_Li1EffLNS1L_9ScaleType4KindE0ELNS_15FloatRoundStyleE2ESL_EENS1_15EpilogueDefaultEEEEEvvEEEEvNT_6ParamsE)
        .other          _ZN7cutlass13device_kernelINS_4gemm6kernel13GemmUniversalIN4cute5tupleIJiiiiEEENS1_10collective13CollectiveMmaINS1_37MainloopSm90TmaGmmaWarpSpecializedFP8ILi18ENS5_IJNS4_1CILi4EEENSA_ILi2EEENSA_ILi1EEEEEENS1_35KernelTmaWarpSpecializedCooperativeEEENS5_IJNSA_ILi256EEENSA_ILi128EEENSA_ILi32EEEEEENS_12float_e5m2_tENS5_IJlSD_lEEESL_SM_NS4_8TiledMMAINS4_8MMA_AtomIJNS4_4SM904GMMA31MMA_64x128x32_F32E5M2E5M2_SS_TNILNSQ_7ScaleInE1ELSS_1EEEEEENS4_6LayoutINS5_IJSC_SD_SD_EEENS5_IJSD_NSA_ILi0EEESX_EEEEENS5_IJNS4_10UnderscoreES10_S10_EEEEENS4_23SM90_TMA_LOAD_MULTICASTENS4_14ComposedLayoutINS4_7SwizzleILi1ELi4ELi3EEENS4_18smem_ptr_flag_bitsILi8EEENSV_INS5_IJNSA_ILi8EEESJ_EEENS5_IJSJ_SD_EEEEEEEvNS4_8identityES13_S1D_vS1E_EENS_8epilogue10collective6detail29Sm90TmaWarpSpecializedAdapterINS1H_15DefaultEpilogueISL_SM_SM_NS1G_6thread17LinearCombinationISL_Li1EffLNS1L_9ScaleType4KindE0ELNS_15FloatRoundStyleE2ESL_EENS1_15EpilogueDefaultEEEEEvvEEEEvNT_6ParamsE,@"STO_CUDA_ENTRY STV_DEFAULT"
_ZN7cutlass13device_kernelINS_4gemm6kernel13GemmUniversalIN4cute5tupleIJiiiiEEENS1_10collective13CollectiveMmaINS1_37MainloopSm90TmaGmmaWarpSpecializedFP8ILi18ENS5_IJNS4_1CILi4EEENSA_ILi2EEENSA_ILi1EEEEEENS1_35KernelTmaWarpSpecializedCooperativeEEENS5_IJNSA_ILi256EEENSA_ILi128EEENSA_ILi32EEEEEENS_12float_e5m2_tENS5_IJlSD_lEEESL_SM_NS4_8TiledMMAINS4_8MMA_AtomIJNS4_4SM904GMMA31MMA_64x128x32_F32E5M2E5M2_SS_TNILNSQ_7ScaleInE1ELSS_1EEEEEENS4_6LayoutINS5_IJSC_SD_SD_EEENS5_IJSD_NSA_ILi0EEESX_EEEEENS5_IJNS4_10UnderscoreES10_S10_EEEEENS4_23SM90_TMA_LOAD_MULTICASTENS4_14ComposedLayoutINS4_7SwizzleILi1ELi4ELi3EEENS4_18smem_ptr_flag_bitsILi8EEENSV_INS5_IJNSA_ILi8EEESJ_EEENS5_IJSJ_SD_EEEEEEEvNS4_8identityES13_S1D_vS1E_EENS_8epilogue10collective6detail29Sm90TmaWarpSpecializedAdapterINS1H_15DefaultEpilogueISL_SM_SM_NS1G_6thread17LinearCombinationISL_Li1EffLNS1L_9ScaleType4KindE0ELNS_15FloatRoundStyleE2ESL_EENS1_15EpilogueDefaultEEEEEvvEEEEvNT_6ParamsE:
[----:B------:R-:W0:Y:S02]  /*0000*/  LDC R1, c[0x0][0x28] ;  /* 0x00000a00ff017b82 */ /* 0x000e240000000800 */
[----:B0-----:R-:W-:Y:S01]  /*0010*/  VIADD R1, R1, 0xfffffef8 ;  /* 0xfffffef801017836 */ /* 0x001fe20000000000 */
[----:B------:R-:W0:Y:S01]  /*0020*/  S2R R4, SR_TID.X ;  /* 0x0000000000047919 */ /* 0x000e220000002100 */
[----:B------:R-:W-:Y:S01]  /*0030*/  ELECT P0, URZ, PT ;  /* 0x00000000003f782f */ /* 0x000fe20003800000 */
[----:B------:R-:W-:Y:S01]  /*0040*/  BSSY B0, `(.L_x_0) ;  /* 0x0000015000007945 */ /* 0x000fe20003800000 */
[--C-:B0-----:R-:W-:Y:S02]  /*0050*/  SHF.R.U32.HI R0, RZ, 0x5, R4.reuse ;  /* 0x00000005ff007819 */ /* 0x101fe40000011604 */
[----:B------:R-:W-:-:S03]  /*0060*/  SHF.R.U32.HI R2, RZ, 0x7, R4 ;  /* 0x00000007ff027819 */ /* 0x000fc60000011604 */
[----:B------:R-:W0:Y:S04]  /*0070*/  SHFL.IDX PT, R3, R0, RZ, 0x1f ;  /* 0x00001fff00037589 */ /* 0x000e2800000e0000 */
[----:B------:R-:W1:Y:S01]  /*0080*/  SHFL.IDX PT, R2, R2, RZ, 0x1f ;  /* 0x00001fff02027589 */ /* 0x000e6200000e0000 */
[----:B0-----:R-:W-:Y:S02]  /*0090*/  R2UR UR4, R3 ;  /* 0x00000000030472ca */ /* 0x001fe400000e0000 */
[----:B-1----:R-:W-:-:S11]  /*00a0*/  R2UR UR6, R2 ;  /* 0x00000000020672ca */ /* 0x002fd600000e0000 */
[----:B------:R-:W-:Y:S02]  /*00b0*/  USHF.R.S32.HI UR5, URZ, 0x1f, UR4 ;  /* 0x0000001f3f057899 */ /* 0x000fe40008011404 */
[----:B------:R-:W-:Y:S02]  /*00c0*/  ISETP.NE.OR P0, PT, RZ, UR4, !P0 ;  /* 0x00000004ff007c0c */ /* 0x000fe4000c705670 */
[----:B------:R-:W-:-:S04]  /*00d0*/  ULEA.HI UR5, UR5, UR4, URZ, 0x2 ;  /* 0x0000000405057291 */ /* 0x000fc8000f8f103f */
[----:B------:R-:W-:-:S04]  /*00e0*/  ULOP3.LUT UR5, UR5, 0xfffffffc, URZ, 0xc0, !UPT ;  /* 0xfffffffc05057892 */ /* 0x000fc8000f8ec03f */
[----:B------:R-:W-:-:S03]  /*00f0*/  UIADD3 UR8, UR4, -UR5, URZ ;  /* 0x8000000504087290 */ /* 0x000fc6000fffe03f */
[----:B------:R-:W-:Y:S09]  /*0100*/  @P0 BRA `(.L_x_1) ;  /* 0x0000000000200947 */ /* 0x000ff20003800000 */
[----:B------:R-:W-:Y:S02]  /*0110*/  ULDC.64 UR4, c[0x0][0x198] ;  /* 0x0000660000047ab9 */ /* 0x000fe40000000a00 */
[----:B------:R-:W-:Y:S02]  /*0120*/  UIADD3 UR10, UP0, UR4, 0xf0, URZ ;  /* 0x000000f0040a7890 */ /* 0x000fe4000ff1e03f */
[----:B------:R-:W-:Y:S02]  /*0130*/  UIADD3 UR4, UP1, UR4, 0x1f0, URZ ;  /* 0x000001f004047890 */ /* 0x000fe4000ff3e03f */
[----:B------:R-:W-:Y:S02]  /*0140*/  UIADD3.X UR11, URZ, UR5, URZ, UP0, !UPT ;  /* 0x000000053f0b7290 */ /* 0x000fe400087fe43f */
[----:B------:R-:W-:-:S07]  /*0150*/  UIADD3.X UR5, URZ, UR5, URZ, UP1, !UPT ;  /* 0x000000053f057290 */ /* 0x000fce0008ffe43f */
[----:B------:R0:W-:Y:S02]  /*0160*/  UTMACCTL.PF [UR10] ;  /* 0x000000000a0079b9 */ /* 0x0001e40008040000 */
[----:B------:R0:W-:Y:S02]  /*0170*/  UTMACCTL.PF [UR4] ;  /* 0x00000000040079b9 */ /* 0x0001e40008040000 */
[----:B0-----:R-:W-:Y:S01]  /*0180*/  NOP ;  /* 0x0000000000007918 */ /* 0x001fe20000000000 */
.L_x_1:
[----:B------:R-:W-:Y:S05]  /*0190*/  BSYNC B0 ;  /* 0x0000000000007941 */ /* 0x000fea0003800000 */
.L_x_0:
[----:B------:R-:W0:Y:S01]  /*01a0*/  SHFL.IDX PT, R3, R0, RZ, 0x1f ;  /* 0x00001fff00037589 */ /* 0x000e2200000e0000 */
[----:B------:R-:W-:Y:S01]  /*01b0*/  UISETP.NE.AND UP0, UPT, UR8, 0x3, UPT ;  /* 0x000000030800788c */ /* 0x000fe2000bf05270 */
[----:B------:R-:W-:Y:S01]  /*01c0*/  SHF.R.S32.HI R2, RZ, 0x1f, R4 ;  /* 0x0000001fff027819 */ /* 0x000fe20000011404 */
[----:B------:R-:W-:Y:S02]  /*01d0*/  UIADD3 UR10, UR6, -0x1, URZ ;  /* 0xffffffff060a7890 */ /* 0x000fe4000fffe03f */
[----:B------:R-:W-:Y:S01]  /*01e0*/  ISETP.NE.AND P1, PT, RZ, UR6, PT ;  /* 0x00000006ff007c0c */ /* 0x000fe2000bf25270 */
[----:B------:R-:W-:Y:S01]  /*01f0*/  UISETP.EQ.OR UP0, UPT, UR8, URZ, !UP0 ;  /* 0x0000003f0800728c */ /* 0x000fe2000c702670 */
[----:B------:R-:W-:Y:S01]  /*0200*/  LEA.HI R2, R2, R4, RZ, 0x7 ;  /* 0x0000000402027211 */ /* 0x000fe200078f38ff */
[----:B------:R-:W-:Y:S02]  /*0210*/  UISETP.GE.U32.AND UP1, UPT, UR10, 0x2, UPT ;  /* 0x000000020a00788c */ /* 0x000fe4000bf26070 */
[----:B------:R-:W-:-:S04]  /*0220*/  UISETP.EQ.AND UP0, UPT, UR6, URZ, UP0 ;  /* 0x0000003f0600728c */ /* 0x000fc80008702270 */
[----:B------:R-:W-:-:S04]  /*0230*/  USEL UR13, URZ, 0x1, !UP0 ;  /* 0x000000013f0d7887 */ /* 0x000fc8000c000000 */
[----:B------:R-:W-:Y:S01]  /*0240*/  USEL UR13, UR13, 0x2, UP1 ;  /* 0x000000020d0d7887 */ /* 0x000fe20008800000 */
[----:B0-----:R-:W-:-:S13]  /*0250*/  ISETP.NE.AND P0, PT, R3, RZ, PT ;  /* 0x000000ff0300720c */ /* 0x001fda0003f05270 */
[----:B------:R-:W-:Y:S05]  /*0260*/  @P0 BRA `(.L_x_2) ;  /* 0x0000000000d40947 */ /* 0x000fea0003800000 */
[----:B------:R-:W-:Y:S01]  /*0270*/  ELECT P0, URZ, PT ;  /* 0x00000000003f782f */ /* 0x000fe20003800000 */
[----:B------:R-:W-:-:S12]  /*0280*/  BSSY B0, `(.L_x_2) ;  /* 0x0000033000007945 */ /* 0x000fd80003800000 */
[----:B------:R-:W-:Y:S05]  /*0290*/  @!P0 BRA `(.L_x_3) ;  /* 0x0000000000c48947 */ /* 0x000fea0003800000 */
[----:B------:R-:W0:Y:S01]  /*02a0*/  S2UR UR9, SR_CgaCtaId ;  /* 0x00000000000979c3 */ /* 0x000e220000008800 */
[----:B------:R-:W-:Y:S01]  /*02b0*/  UMOV UR4, 0x400 ;  /* 0x0000040000047882 */ /* 0x000fe20000000000 */
[----:B------:R-:W-:Y:S01]  /*02c0*/  UMOV UR5, 0x1 ;  /* 0x0000000100057882 */ /* 0x000fe20000000000 */
[----:B------:R-:W-:Y:S02]  /*02d0*/  UMOV UR6, 0xa ;  /* 0x0000000a00067882 */ /* 0x000fe40000000000 */
[----:B------:R-:W-:-:S04]  /*02e0*/  UIADD3 UR6, -UR6, 0x100000, URZ ;  /* 0x0010000006067890 */ /* 0x000fc8000fffe13f */
[----:B------:R-:W-:Y:S02]  /*02f0*/  USHF.L.U32 UR7, UR6, 0xb, URZ ;  /* 0x0000000b06077899 */ /* 0x000fe4000800063f */
[----:B------:R-:W-:Y:S02]  /*0300*/  USHF.L.U32 UR6, UR6, 0x1, URZ ;  /* 0x0000000106067899 */ /* 0x000fe4000800063f */
[----:B0-----:R-:W-:Y:S02]  /*0310*/  ULEA UR9, UR9, UR4, 0x18 ;  /* 0x0000000409097291 */ /* 0x001fe4000f8ec03f */
[----:B------:R-:W-:-:S04]  /*0320*/  UIADD3 UR4, -UR5, 0x100000, URZ ;  /* 0x0010000005047890 */ /* 0x000fc8000fffe13f */
[----:B------:R-:W-:Y:S02]  /*0330*/  USHF.L.U32 UR5, UR4, 0xb, URZ ;  /* 0x0000000b04057899 */ /* 0x000fe4000800063f */
[----:B------:R-:W-:Y:S01]  /*0340*/  USHF.L.U32 UR4, UR4, 0x1, URZ ;  /* 0x0000000104047899 */ /* 0x000fe2000800063f */
[----:B------:R-:W0:Y:S11]  /*0350*/  FENCE.VIEW.ASYNC.S ;  /* 0x00000000000073c6 */ /* 0x000e360000000000 */
[----:B0-----:R0:W1:Y:S01]  /*0360*/  SYNCS.EXCH.64 URZ, [UR9], UR4 ;  /* 0x00000004093f75b2 */ /* 0x0010620008000100 */
[----:B------:R0:W2:Y:S01]  /*0370*/  SYNCS.EXCH.64 URZ, [UR9+0x90], UR6 ;  /* 0x00009006093f75b2 */ /* 0x0000a20008000100 */
[----:B------:R0:W3:Y:S01]  /*0380*/  SYNCS.EXCH.64 URZ, [UR9+0x8], UR4 ;  /* 0x00000804093f75b2 */ /* 0x0000e20008000100 */
[----:B------:R0:W4:Y:S01]  /*0390*/  SYNCS.EXCH.64 URZ, [UR9+0x98], UR6 ;  /* 0x00009806093f75b2 */ /* 0x0001220008000100 */
[----:B------:R0:W0:Y:S01]  /*03a0*/  SYNCS.EXCH.64 URZ, [UR9+0x10], UR4 ;  /* 0x00001004093f75b2 */ /* 0x0000220008000100 */
        /* <DEDUP_REMOVED lines=31> */
[----:B-1234-:R-:W-:Y:S01]  /*05a0*/  NOP ;  /* 0x0000000000007918 */ /* 0x01efe20000000000 */
.L_x_3:
[----:B0-----:R-:W-:Y:S05]  /*05b0*/  BSYNC B0 ;  /* 0x0000000000007941 */ /* 0x001fea0003800000 */
.L_x_2:
[----:B------:R-:W0:Y:S01]  /*05c0*/  SHFL.IDX PT, R0, R0, RZ, 0x1f ;  /* 0x00001fff00007589 */ /* 0x000e2200000e0000 */
[----:B------:R-:W1:Y:S01]  /*05d0*/  S2UR UR9, SR_CTAID.X ;  /* 0x00000000000979c3 */ /* 0x000e620000002500 */
[----:B------:R-:W-:Y:S02]  /*05e0*/  LOP3.LUT R2, R2, 0xffffff80, RZ, 0xc0, !PT ;  /* 0xffffff8002027812 */ /* 0x000fe400078ec0ff */
[----:B------:R-:W-:Y:S02]  /*05f0*/  ELECT P0, URZ, PT ;  /* 0x00000000003f782f */ /* 0x000fe40003800000 */
[----:B------:R-:W-:Y:S01]  /*0600*/  SHF.R.S32.HI R8, RZ, 0x1f, R3 ;  /* 0x0000001fff087819 */ /* 0x000fe20000011403 */
[----:B------:R-:W-:Y:S01]  /*0610*/  ULDC UR4, c[0x0][0x150] ;  /* 0x0000540000047ab9 */ /* 0x000fe20000000800 */
[----:B------:R-:W-:Y:S01]  /*0620*/  NOP ;  /* 0x0000000000007918 */ /* 0x000fe20000000000 */
[----:B------:R-:W-:Y:S01]  /*0630*/  IMAD.IADD R4, R4, 0x1, -R2 ;  /* 0x0000000104047824 */ /* 0x000fe200078e0a02 */
[----:B------:R-:W-:Y:S01]  /*0640*/  LEA.HI R8, R8, R3, RZ, 0x2 ;  /* 0x0000000308087211 */ /* 0x000fe200078f10ff */
[----:B------:R-:W2:Y:S01]  /*0650*/  S2R R2, SR_CTAID.Y ;  /* 0x0000000000027919 */ /* 0x000ea20000002600 */
[----:B------:R-:W3:Y:S01]  /*0660*/  LDC R9, c[0x0][0x144] ;  /* 0x00005100ff097b82 */ /* 0x000ee20000000800 */
[----:B------:R-:W-:Y:S01]  /*0670*/  NOP ;  /* 0x0000000000007918 */ /* 0x000fe20000000000 */
[----:B------:R-:W-:-:S02]  /*0680*/  SHF.R.S32.HI R5, RZ, 0x1f, R4 ;  /* 0x0000001fff057819 */ /* 0x000fc40000011404 */
[----:B------:R-:W-:Y:S02]  /*0690*/  LOP3.LUT R8, R8, 0x3ffffffc, RZ, 0xc0, !PT ;  /* 0x3ffffffc08087812 */ /* 0x000fe400078ec0ff */
[----:B------:R-:W-:Y:S02]  /*06a0*/  LEA.HI R5, R5, R4, RZ, 0x3 ;  /* 0x0000000405057211 */ /* 0x000fe400078f18ff */
[----:B------:R-:W4:Y:S01]  /*06b0*/  LDC R11, c[0x0][0x148] ;  /* 0x00005200ff0b7b82 */ /* 0x000f220000000800 */
[----:B------:R-:W-:Y:S01]  /*06c0*/  IMAD.IADD R8, R3, 0x1, -R8 ;  /* 0x0000000103087824 */ /* 0x000fe200078e0a08 */
[--C-:B------:R-:W-:Y:S02]  /*06d0*/  SHF.R.S32.HI R6, RZ, 0x3, R5.reuse ;  /* 0x00000003ff067819 */ /* 0x100fe40000011405 */
[----:B------:R-:W-:Y:S02]  /*06e0*/  SHF.R.S32.HI R5, RZ, 0x1f, R5 ;  /* 0x0000001fff057819 */ /* 0x000fe40000011405 */
[----:B0-----:R-:W-:-:S02]  /*06f0*/  ISETP.NE.OR P0, PT, R0, RZ, !P0 ;  /* 0x000000ff0000720c */ /* 0x001fc40004705670 */
[----:B------:R-:W-:Y:S02]  /*0700*/  LEA.HI R5, R5, R6, RZ, 0x2 ;  /* 0x0000000605057211 */ /* 0x000fe400078f10ff */
[----:B-1----:R-:W-:Y:S02]  /*0710*/  I2FP.F32.U32 R0, UR9 ;  /* 0x0000000900007c45 */ /* 0x002fe40008201000 */
[----:B------:R-:W-:-:S03]  /*0720*/  LOP3.LUT R5, R5, 0xfffffffc, RZ, 0xc0, !PT ;  /* 0xfffffffc05057812 */ /* 0x000fc600078ec0ff */
[----:B------:R-:W-:Y:S01]  /*0730*/  FMUL R7, R0, UR4 ;  /* 0x0000000400077c20 */ /* 0x000fe20008400000 */
[----:B------:R-:W-:Y:S01]  /*0740*/  ULDC UR4, c[0x0][0x154] ;  /* 0x0000550000047ab9 */ /* 0x000fe20000000800 */
[----:B------:R-:W-:Y:S02]  /*0750*/  IMAD.IADD R5, R6, 0x1, -R5 ;  /* 0x0000000106057824 */ /* 0x000fe400078e0a05 */
[----:B------:R-:W-:Y:S01]  /*0760*/  VOTEU.ALL UP0, P0 ;  /* 0x00000000003f7886 */ /* 0x000fe20000000000 */
[----:B------:R-:W-:Y:S01]  /*0770*/  VOTEU.ALL UP1, P0 ;  /* 0x00000000003f7886 */ /* 0x000fe20000020000 */
[----:B------:R-:W0:Y:S01]  /*0780*/  F2I.U32.TRUNC.NTZ R7, R7 ;  /* 0x0000000700077305 */ /* 0x000e22000020f000 */
[----:B------:R-:W-:Y:S01]  /*0790*/  IMAD R5, R8, 0x4, R5 ;  /* 0x0000000408057824 */ /* 0x000fe200078e0205 */
[----:B--2---:R-:W-:Y:S01]  /*07a0*/  I2FP.F32.U32 R8, R2 ;  /* 0x0000000200087245 */ /* 0x004fe20000201000 */
[----:B------:R-:W1:Y:S01]  /*07b0*/  @!UP0 S2UR UR7, SR_CgaCtaId ;  /* 0x00000000000789c3 */ /* 0x000e620000008800 */
[----:B------:R-:W-:-:S02]  /*07c0*/  @!UP0 UMOV UR6, 0x400 ;  /* 0x0000040000068882 */ /* 0x000fc40000000000 */
[----:B------:R-:W-:Y:S01]  /*07d0*/  SHF.R.S32.HI R0, RZ, 0x1f, R5 ;  /* 0x0000001fff007819 */ /* 0x000fe20000011405 */
[----:B------:R-:W-:Y:S01]  /*07e0*/  FMUL R8, R8, UR4 ;  /* 0x0000000408087c20 */ /* 0x000fe20008400000 */
[----:B------:R-:W-:Y:S02]  /*07f0*/  UMOV UR4, 0x20 ;  /* 0x0000002000047882 */ /* 0x000fe40000000000 */
[----:B------:R-:W-:Y:S01]  /*0800*/  LEA.HI R0, R0, R5, RZ, 0x2 ;  /* 0x0000000500007211 */ /* 0x000fe200078f10ff */
[----:B------:R-:W-:-:S04]  /*0810*/  @!UP0 UIADD3 UR4, -UR4, 0x100000, URZ ;  /* 0x0010000004048890 */ /* 0x000fc8000fffe13f */
[----:B------:R-:W-:Y:S02]  /*0820*/  @!UP0 USHF.L.U32 UR5, UR4, 0xb, URZ ;  /* 0x0000000b04058899 */ /* 0x000fe4000800063f */
[----:B------:R-:W-:Y:S01]  /*0830*/  @!UP0 USHF.L.U32 UR4, UR4, 0x1, URZ ;  /* 0x0000000104048899 */ /* 0x000fe2000800063f */
[----:B------:R-:W2:Y:S01]  /*0840*/  F2I.U32.TRUNC.NTZ R8, R8 ;  /* 0x0000000800087305 */ /* 0x000ea2000020f000 */
[----:B------:R-:W-:Y:S01]  /*0850*/  LOP3.LUT R6, R0, 0xfffffffc, RZ, 0xc0, !PT ;  /* 0xfffffffc00067812 */ /* 0x000fe200078ec0ff */
[----:B0-----:R-:W-:-:S04]  /*0860*/  IMAD.MOV R10, RZ, RZ, -R7 ;  /* 0x000000ffff0a7224 */ /* 0x001fc800078e0a07 */
[----:B---3--:R-:W-:Y:S02]  /*0870*/  IMAD R0, R9, R10, UR9 ;  /* 0x0000000909007e24 */ /* 0x008fe4000f8e020a */
[C---:B------:R-:W-:Y:S02]  /*0880*/  IMAD.IADD R7, R5.reuse, 0x1, -R6 ;  /* 0x0000000105077824 */ /* 0x040fe400078e0a06 */
[----:B------:R-:W-:-:S03]  /*0890*/  IMAD.SHL.U32 R6, R5, 0x4, RZ ;  /* 0x0000000405067824 */ /* 0x000fc600078e00ff */
[----:B------:R-:W-:Y:S01]  /*08a0*/  ISETP.NE.AND P2, PT, R7, R0, PT ;  /* 0x000000000700720c */ /* 0x000fe20003f45270 */
[----:B-1----:R-:W-:Y:S01]  /*08b0*/  @!UP0 ULEA UR6, UR7, UR6, 0x18 ;  /* 0x0000000607068291 */ /* 0x002fe2000f8ec03f */
[----:B------:R-:W-:Y:S01]  /*08c0*/  LOP3.LUT R13, R5, 0xc, R6, 0x78, !PT ;  /* 0x0000000c050d7812 */ /* 0x000fe200078e7806 */
[----:B--2---:R-:W-:Y:S01]  /*08d0*/  IMAD.MOV R12, RZ, RZ, -R8 ;  /* 0x000000ffff0c7224 */ /* 0x004fe200078e0a08 */
[----:B------:R-:W0:Y:S01]  /*08e0*/  LDC R7, c[0x0][0x140] ;  /* 0x00005000ff077b82 */ /* 0x000e220000000800 */
[----:B------:R-:W-:Y:S01]  /*08f0*/  VOTEU.ALL UP0, P0 ;  /* 0x00000000003f7886 */ /* 0x000fe20000000000 */
[----:B------:R-:W-:Y:S01]  /*0900*/  LOP3.LUT P0, RZ, R4, 0x7, RZ, 0xc0, !PT ;  /* 0x0000000704ff7812 */ /* 0x000fe2000780c0ff */
[----:B----4-:R-:W-:Y:S01]  /*0910*/  IMAD R6, R11, R12, R2 ;  /* 0x0000000c0b067224 */ /* 0x010fe200078e0202 */
[----:B------:R1:W-:Y:S01]  /*0920*/  STL [R1+0x7c], R13 ;  /* 0x00007c0d01007387 */ /* 0x0003e20000100800 */
[----:B------:R-:W-:Y:S01]  /*0930*/  IMAD.MOV.U32 R4, RZ, RZ, 0x1 ;  /* 0x00000001ff047424 */ /* 0x000fe200078e00ff */
[----:B------:R-:W-:-:S03]  /*0940*/  ISETP.LT.U32.AND P0, PT, R13, 0x8, !P0 ;  /* 0x000000080d00780c */ /* 0x000fc60004701070 */
[----:B------:R-:W-:Y:S01]  /*0950*/  @P2 SHF.R.S32.HI R5, RZ, 0x1f, R13 ;  /* 0x0000001fff052819 */ /* 0x000fe2000001140d */
[----:B------:R-:W2:Y:S02]  /*0960*/  FENCE.VIEW.ASYNC.S ;  /* 0x00000000000073c6 */ /* 0x000ea40000000000 */
[----:B--2---:R1:W2:Y:S01]  /*0970*/  @!UP0 SYNCS.EXCH.64 URZ, [UR6+0x130], UR4 ;  /* 0x00013004063f85b2 */ /* 0x0042a20008000100 */
[----:B------:R-:W-:-:S04]  /*0980*/  @P2 LEA.HI R5, R5, R13, RZ, 0x2 ;  /* 0x0000000d05052211 */ /* 0x000fc800078f10ff */
[----:B------:R-:W-:-:S04]  /*0990*/  @P2 SHF.R.S32.HI R5, RZ, 0x2, R5 ;  /* 0x00000002ff052819 */ /* 0x000fc80000011405 */
[----:B------:R-:W-:Y:S02]  /*09a0*/  @P2 ISETP.NE.AND P3, PT, R5, R6, PT ;  /* 0x000000060500220c */ /* 0x000fe40003f65270 */
[----:B------:R-:W-:Y:S02]  /*09b0*/  SEL R5, RZ, 0x1, !P0 ;  /* 0x00000001ff057807 */ /* 0x000fe40004000000 */
[----:B------:R-:W-:Y:S01]  /*09c0*/  @P2 SEL R4, RZ, 0x1, P3 ;  /* 0x00000001ff042807 */ /* 0x000fe20001800000 */
[----:B------:R1:W3:Y:S01]  /*09d0*/  @!UP1 SYNCS.EXCH.64 URZ, [UR6+0x138], UR4 ;  /* 0x00013804063f95b2 */ /* 0x0002e20008000100 */
[----:B0-----:R-:W-:Y:S01]  /*09e0*/  ISETP.EQ.U32.AND P5, PT, R7, 0x1, PT ;  /* 0x000000010700780c */ /* 0x001fe20003fa2070 */
[----:B------:R-:W-:Y:S01]  /*09f0*/  NOP ;  /* 0x0000000000007918 */ /* 0x000fe20000000000 */
[----:B------:R-:W-:-:S05]  /*0a00*/  LOP3.LUT R4, R4, R5, RZ, 0xc0, !PT ;  /* 0x0000000504047212 */ /* 0x000fca00078ec0ff */
[----:B------:R1:W-:Y:S06]  /*0a10*/  STL [R1+0x78], R4 ;  /* 0x0000780401007387 */ /* 0x0003ec0000100800 */
[----:B--23--:R-:W-:Y:S05]  /*0a20*/  @!P5 BRA `(.L_x_4) ;  /* 0x000000000008d947 */ /* 0x00cfea0003800000 */
[----:B------:R-:W-:Y:S01]  /*0a30*/  UCGABAR_ARV ;  /* 0x00000000000079c7 */ /* 0x000fe20008000000 */
[----:B------:R-:W-:Y:S05]  /*0a40*/  BRA `(.L_x_5) ;  /* 0x0000000000047947 */ /* 0x000fea0003800000 */
.L_x_4:
[----:B------:R-:W-:Y:S01]  /*0a50*/  NOP ;  /* 0x0000000000007918 */ /* 0x000fe20000000000 */
.L_x_5:
[----:B------:R-:W0:Y:S01]  /*0a60*/  LDC R3, c[0x0][0x65c] ;  /* 0x00019700ff037b82 */ /* 0x000e220000000800 */
[----:B-1----:R-:W-:Y:S02]  /*0a70*/  IMAD.U32 R4, RZ, RZ, UR9 ;  /* 0x00000009ff047e24 */ /* 0x002fe4000f8e00ff */
[----:B------:R-:W-:Y:S01]  /*0a80*/  IMAD.MOV.U32 R5, RZ, RZ, RZ ;  /* 0x000000ffff057224 */ /* 0x000fe200078e00ff */
[----:B0-----:R-:W-:-:S13]  /*0a90*/  ISETP.NE.AND P4, PT, R3, 0x1, PT ;  /* 0x000000010300780c */ /* 0x001fda0003f85270 */
[----:B------:R-:W0:Y:S01]  /*0aa0*/  @P4 LDC R7, c[0x0][0x10] ;  /* 0x00000400ff074b82 */ /* 0x000e220000000800 */
[----:B------:R-:W-:Y:S02]  /*0ab0*/  @P4 IMAD.MOV.U32 R3, RZ, RZ, RZ ;  /* 0x000000ffff034224 */ /* 0x000fe400078e00ff */
[----:B------:R-:W-:-:S05]  /*0ac0*/  @P4 IMAD.MOV.U32 R13, RZ, RZ, RZ ;  /* 0x000000ffff0d4224 */ /* 0x000fca00078e00ff */
[----:B------:R-:W1:Y:S01]  /*0ad0*/  @!P4 LDC R9, c[0x0][0xc] ;  /* 0x00000300ff09cb82 */ /* 0x000e620000000800 */
[----:B0-----:R-:W-:-:S04]  /*0ae0*/  @P4 IMAD.WIDE.U32 R6, R7, UR9, R2 ;  /* 0x0000000907064c25 */ /* 0x001fc8000f8e0002 */
[----:B------:R-:W-:Y:S02]  /*0af0*/  @P4 IMAD.MOV.U32 R19, RZ, RZ, R6 ;  /* 0x000000ffff134224 */ /* 0x000fe400078e0006 */
[----:B------:R-:W-:Y:S02]  /*0b00*/  @P4 IMAD.IADD R23, R7, 0x1, R13 ;  /* 0x0000000107174824 */ /* 0x000fe400078e020d */
[----:B-1----:R-:W-:-:S04]  /*0b10*/  @!P4 IMAD.WIDE.U32 R4, R2, R9, R4 ;  /* 0x000000090204c225 */ /* 0x002fc800078e0004 */
[----:B------:R-:W-:Y:S02]  /*0b20*/  @!P4 IMAD.MOV.U32 R19, RZ, RZ, R4 ;  /* 0x000000ffff13c224 */ /* 0x000fe400078e0004 */
[----:B------:R-:W-:-:S03]  /*0b30*/  @!P4 IMAD.MOV.U32 R23, RZ, RZ, R5 ;  /* 0x000000ffff17c224 */ /* 0x000fc600078e0005 */
[----:B------:R0:W-:Y:S04]  /*0b40*/  STL [R1+0x84], R19 ;  /* 0x0000841301007387 */ /* 0x0001e80000100800 */
[----:B------:R0:W-:Y:S01]  /*0b50*/  STL [R1+0x80], R23 ;  /* 0x0000801701007387 */ /* 0x0001e20000100800 */
[----:B------:R-:W-:Y:S05]  /*0b60*/  @!P5 BRA `(.L_x_6) ;  /* 0x00000000000cd947 */ /* 0x000fea0003800000 */
[----:B------:R-:W-:Y:S01]  /*0b70*/  UCGABAR_WAIT ;  /* 0x0000000000007dc7 */ /* 0x000fe20008000000 */
[----:B------:R-:W-:Y:S01]  /*0b80*/  CCTL.IVALL ;  /* 0x00000000ff00798f */ /* 0x000fe20002000000 */
[----:B------:R-:W-:Y:S05]  /*0b90*/  BRA `(.L_x_7) ;  /* 0x0000000000047947 */ /* 0x000fea0003800000 */
.L_x_6:
[----:B------:R-:W-:Y:S06]  /*0ba0*/  BAR.SYNC.DEFER_BLOCKING 0x0 ;  /* 0x0000000000007b1d */ /* 0x000fec0000010000 */
.L_x_7:
[----:B------:R-:W-:Y:S05]  /*0bb0*/  @!P1 BRA `(.L_x_8) ;  /* 0x000000e000f49947 */ /* 0x000fea0003800000 */
[----:B------:R-:W-:-:S06]  /*0bc0*/  UISETP.GT.U32.AND UP0, UPT, UR10, 0x1, UPT ;  /* 0x000000010a00788c */ /* 0x000fcc000bf04070 */
[----:B------:R-:W-:-:S13]  /*0bd0*/  PLOP3.LUT P0, PT, PT, PT, UP0, 0x80, 0x0 ;  /* 0x000000000000781c */ /* 0x000fda0003f0f008 */
[----:B------:R-:W-:Y:S05]  /*0be0*/  @P0 EXIT ;  /* 0x000000000000094d */ /* 0x000fea0003800000 */
[----:B------:R-:W-:Y:S01]  /*0bf0*/  IMAD.MOV.U32 R6, RZ, RZ, -0x1 ;  /* 0xffffffffff067424 */ /* 0x000fe200078e00ff */
[----:B------:R-:W-:Y:S01]  /*0c00*/  ULDC.64 UR4, c[0x0][0x650] ;  /* 0x0001940000047ab9 */ /* 0x000fe20000000a00 */
[----:B------:R-:W-:Y:S01]  /*0c10*/  IMAD.MOV.U32 R5, RZ, RZ, -0x1 ;  /* 0xffffffffff057424 */ /* 0x000fe200078e00ff */
[----:B------:R-:W-:Y:S01]  /*0c20*/  ISETP.GE.U32.AND P0, PT, R19, UR4, PT ;  /* 0x0000000413007c0c */ /* 0x000fe2000bf06070 */
[----:B------:R-:W-:Y:S01]  /*0c30*/  UMOV UR22, 0xffffffff ;  /* 0xffffffff00167882 */ /* 0x000fe20000000000 */
[----:B------:R1:W-:Y:S01]  /*0c40*/  STL [R1+0x8c], R6 ;  /* 0x00008c0601007387 */ /* 0x0003e20000100800 */
[----:B------:R-:W-:Y:S02]  /*0c50*/  PRMT R4, RZ, 0x7610, R4 ;  /* 0x00007610ff047816 */ /* 0x000fe40000000004 */
[----:B------:R-:W-:Y:S01]  /*0c60*/  ISETP.GE.U32.AND.EX P0, PT, R23, UR5, PT, P0 ;  /* 0x0000000517007c0c */ /* 0x000fe2000bf06100 */
[----:B------:R1:W-:-:S12]  /*0c70*/  STL [R1+0x88], R5 ;  /* 0x0000880501007387 */ /* 0x0003d80000100800 */
[----:B-1----:R-:W-:Y:S05]  /*0c80*/  @P0 BRA `(.L_x_9) ;  /* 0x0000000400380947 */ /* 0x002fea0003800000 */
[----:B------:R-:W1:Y:S01]  /*0c90*/  LDC.64 R14, c[0x0][0x628] ;  /* 0x00018a00ff0e7b82 */ /* 0x000e620000000a00 */
[----:B------:R-:W-:Y:S02]  /*0ca0*/  IMAD.MOV.U32 R4, RZ, RZ, R19 ;  /* 0x000000ffff047224 */ /* 0x000fe400078e0013 */
[----:B------:R-:W-:-:S05]  /*0cb0*/  IMAD.MOV.U32 R5, RZ, RZ, R23 ;  /* 0x000000ffff057224 */ /* 0x000fca00078e0017 */
[----:B------:R-:W2:Y:S08]  /*0cc0*/  LDC R10, c[0x0][0x630] ;  /* 0x00018c00ff0a7b82 */ /* 0x000eb00000000800 */
[----:B------:R-:W3:Y:S01]  /*0cd0*/  LDC.64 R16, c[0x0][0x620] ;  /* 0x00018800ff107b82 */ /* 0x000ee20000000a00 */
[----:B-1----:R-:W-:-:S04]  /*0ce0*/  ISETP.NE.U32.AND P0, PT, R14, RZ, PT ;  /* 0x000000ff0e00720c */ /* 0x002fc80003f05070 */
[----:B------:R-:W-:-:S13]  /*0cf0*/  ISETP.NE.AND.EX P0, PT, R15, RZ, PT, P0 ;  /* 0x000000ff0f00720c */ /* 0x000fda0003f05300 */
[----:B--23--:R-:W-:Y:S05]  /*0d00*/  @!P0 BRA `(.L_x_10) ;  /* 0x0000000000288947 */ /* 0x00cfea0003800000 */
[----:B------:R-:W1:Y:S02]  /*0d10*/  LDC R9, c[0x0][0x634] ;  /* 0x00018d00ff097b82 */ /* 0x000e640000000800 */
[----:B-1----:R-:W-:-:S05]  /*0d20*/  IADD3 R9, P0, R19, R9, RZ ;  /* 0x0000000913097210 */ /* 0x002fca0007f1e0ff */
[----:B------:R-:W-:-:S04]  /*0d30*/  IMAD.X R13, RZ, RZ, R23, P0 ;  /* 0x000000ffff0d7224 */ /* 0x000fc800000e0617 */
[----:B------:R-:W-:-:S04]  /*0d40*/  IMAD.WIDE.U32 R4, R13, R14, RZ ;  /* 0x0000000e0d047225 */ /* 0x000fc800078e00ff */
[----:B------:R-:W-:-:S04]  /*0d50*/  IMAD.WIDE.U32 R6, P0, R9, R15, R4 ;  /* 0x0000000f09067225 */ /* 0x000fc80007800004 */
[----:B------:R-:W-:-:S04]  /*0d60*/  IMAD.WIDE.U32 R4, R9, R14, RZ ;  /* 0x0000000e09047225 */ /* 0x000fc800078e00ff */
[----:B------:R-:W-:Y:S01]  /*0d70*/  IMAD.X R9, RZ, RZ, RZ, P0 ;  /* 0x000000ffff097224 */ /* 0x000fe200000e06ff */
[----:B------:R-:W-:Y:S01]  /*0d80*/  IADD3 RZ, P0, R5, R6, RZ ;  /* 0x0000000605ff7210 */ /* 0x000fe20007f1e0ff */
[----:B------:R-:W-:-:S04]  /*0d90*/  IMAD.MOV.U32 R8, RZ, RZ, R7 ;  /* 0x000000ffff087224 */ /* 0x000fc800078e0007 */
[----:B------:R-:W-:-:S08]  /*0da0*/  IMAD.WIDE.U32.X R4, R13, R15, R8, P0 ;  /* 0x0000000f0d047225 */ /* 0x000fd000000e0408 */
.L_x_10:
[----:B------:R-:W1:Y:S01]  /*0db0*/  LDC.64 R20, c[0x0][0x640] ;  /* 0x00019000ff147b82 */ /* 0x000e620000000a00 */
[-C--:B------:R-:W-:Y:S01]  /*0dc0*/  SHF.R.U64 R22, R4, R10.reuse, R5 ;  /* 0x0000000a04167219 */ /* 0x080fe20000001205 */
[----:B------:R-:W-:Y:S01]  /*0dd0*/  IMAD.MOV.U32 R4, RZ, RZ, R19 ;  /* 0x000000ffff047224 */ /* 0x000fe200078e0013 */
[----:B------:R-:W-:Y:S01]  /*0de0*/  SHF.R.U32.HI R3, RZ, R10, R5 ;  /* 0x0000000aff037219 */ /* 0x000fe20000011605 */
[----:B------:R-:W-:Y:S01]  /*0df0*/  IMAD.MOV.U32 R5, RZ, RZ, R23 ;  /* 0x000000ffff057224 */ /* 0x000fe200078e0017 */
[----:B------:R-:W-:Y:S01]  /*0e00*/  IADD3 R7, P0, RZ, -R22, RZ ;  /* 0x80000016ff077210 */ /* 0x000fe20007f1e0ff */
[----:B0-----:R-:W-:Y:S02]  /*0e10*/  IMAD R23, R11, R12, R2 ;  /* 0x0000000c0b177224 */ /* 0x001fe400078e0202 */
[----:B------:R-:W0:Y:S01]  /*0e20*/  LDC R8, c[0x0][0x618] ;  /* 0x00018600ff087b82 */ /* 0x000e220000000800 */
[----:B------:R-:W-:Y:S02]  /*0e30*/  IMAD.MOV.U32 R11, RZ, RZ, 0x1 ;  /* 0x00000001ff0b7424 */ /* 0x000fe400078e00ff */
[----:B------:R-:W-:-:S02]  /*0e40*/  IMAD.X R3, RZ, RZ, ~R3, P0 ;  /* 0x000000ffff037224 */ /* 0x000fc400000e0e03 */
[----:B------:R-:W-:-:S03]  /*0e50*/  IMAD.WIDE.U32 R4, R7, R16, R4 ;  /* 0x0000001007047225 */ /* 0x000fc600078e0004 */
[----:B------:R-:W2:Y:S01]  /*0e60*/  LDC R14, c[0x0][0x608] ;  /* 0x00018200ff0e7b82 */ /* 0x000ea20000000800 */
[----:B------:R-:W-:-:S04]  /*0e70*/  IMAD R6, R3, R16, RZ ;  /* 0x0000001003067224 */ /* 0x000fc800078e02ff */
[----:B------:R-:W-:-:S03]  /*0e80*/  IMAD R3, R7, R17, R6 ;  /* 0x0000001107037224 */ /* 0x000fc600078e0206 */
[----:B------:R-:W3:Y:S01]  /*0e90*/  LDC R18, c[0x0][0x658] ;  /* 0x00019600ff127b82 */ /* 0x000ee20000000800 */
[----:B------:R-:W-:Y:S01]  /*0ea0*/  IMAD.IADD R3, R5, 0x1, R3 ;  /* 0x0000000105037824 */ /* 0x000fe200078e0203 */
[----:B-1----:R-:W-:Y:S01]  /*0eb0*/  ISETP.NE.U32.AND P0, PT, R20, RZ, PT ;  /* 0x000000ff1400720c */ /* 0x002fe20003f05070 */
[----:B------:R-:W-:-:S03]  /*0ec0*/  IMAD.MOV.U32 R5, RZ, RZ, -0x1 ;  /* 0xffffffffff057424 */ /* 0x000fc600078e00ff */
[----:B------:R-:W-:Y:S02]  /*0ed0*/  ISETP.NE.AND.EX P0, PT, R21, RZ, PT, P0 ;  /* 0x000000ff1500720c */ /* 0x000fe40003f05300 */
[----:B------:R-:W1:Y:S01]  /*0ee0*/  LDC R13, c[0x0][0x600] ;  /* 0x00018000ff0d7b82 */ /* 0x000e620000000800 */
[-CC-:B0-----:R-:W-:Y:S02]  /*0ef0*/  SHF.R.U64 R10, R4, R8.reuse, R3.reuse ;  /* 0x00000008040a7219 */ /* 0x181fe40000001203 */
[----:B------:R-:W-:-:S05]  /*0f00*/  SHF.R.U32.HI R3, RZ, R8, R3 ;  /* 0x00000008ff037219 */ /* 0x000fca0000011603 */
[----:B------:R-:W0:Y:S01]  /*0f10*/  LDC R15, c[0x0][0x648] ;  /* 0x00019200ff0f7b82 */ /* 0x000e220000000800 */
[-CC-:B--2---:R-:W-:Y:S02]  /*0f20*/  SHF.R.U64 R19, R10, R14.reuse, R3.reuse ;  /* 0x0000000e0a137219 */ /* 0x184fe40000001203 */
[----:B------:R-:W-:-:S05]  /*0f30*/  SHF.R.U32.HI R3, RZ, R14, R3 ;  /* 0x0000000eff037219 */ /* 0x000fca0000011603 */
[----:B------:R-:W2:Y:S01]  /*0f40*/  LDC R17, c[0x0][0x638] ;  /* 0x00018e00ff117b82 */ /* 0x000ea20000000800 */
[-C--:B---3--:R-:W-:Y:S02]  /*0f50*/  SHF.L.U32 R2, R5, R18.reuse, RZ ;  /* 0x0000001205027219 */ /* 0x088fe400000006ff */
[--C-:B------:R-:W-:Y:S02]  /*0f60*/  SHF.R.U64 R12, R19, R18, R3.reuse ;  /* 0x00000012130c7219 */ /* 0x100fe40000001203 */
[----:B------:R-:W-:Y:S02]  /*0f70*/  LOP3.LUT R8, RZ, R2, RZ, 0x33, !PT ;  /* 0x00000002ff087212 */ /* 0x000fe400078e33ff */
[----:B------:R-:W-:Y:S01]  /*0f80*/  SHF.R.U32.HI R3, RZ, R18, R3 ;  /* 0x00000012ff037219 */ /* 0x000fe20000011603 */
[----:B------:R-:W3:Y:S01]  /*0f90*/  LDC R16, c[0x0][0x610] ;  /* 0x00018400ff107b82 */ /* 0x000ee20000000800 */
[----:B------:R-:W-:Y:S01]  /*0fa0*/  IMAD.MOV.U32 R2, RZ, RZ, R12 ;  /* 0x000000ffff027224 */ /* 0x000fe200078e000c */
[----:B------:R-:W-:Y:S06]  /*0fb0*/  @!P0 BRA `(.L_x_11) ;  /* 0x0000000000288947 */ /* 0x000fec0003800000 */
[----:B------:R-:W4:Y:S02]  /*0fc0*/  LDC R7, c[0x0][0x64c] ;  /* 0x00019300ff077b82 */ /* 0x000f240000000800 */
[----:B----4-:R-:W-:-:S05]  /*0fd0*/  IADD3 R7, P0, R12, R7, RZ ;  /* 0x000000070c077210 */ /* 0x010fca0007f1e0ff */
        /* <DEDUP_REMOVED lines=8> */
.L_x_11:
[----:B0-----:R-:W-:Y:S01]  /*1060*/  SHF.R.U64 R4, R2, R15, R3 ;  /* 0x0000000f02047219 */ /* 0x001fe20000001203 */
[----:B-1----:R-:W-:Y:S01]  /*1070*/  VIADD R5, R13, 0xffffffff ;  /* 0xffffffff0d057836 */ /* 0x002fe20000000000 */
[----:B------:R-:W-:Y:S02]  /*1080*/  SHF.L.U32 R2, R11, R18, RZ ;  /* 0x000000120b027219 */ /* 0x000fe400000006ff */
[----:B------:R-:W-:Y:S01]  /*1090*/  LOP3.LUT R3, R19, R8, RZ, 0xc0, !PT ;  /* 0x0000000813037212 */ /* 0x000fe200078ec0ff */
[----:B------:R-:W-:Y:S01]  /*10a0*/  IMAD.MOV R6, RZ, RZ, -R4 ;  /* 0x000000ffff067224 */ /* 0x000fe200078e0a04 */
[----:B------:R-:W-:Y:S02]  /*10b0*/  SEL R0, R0, R23, !P4 ;  /* 0x0000001700007207 */ /* 0x000fe40006000000 */
[----:B------:R-:W-:Y:S01]  /*10c0*/  LOP3.LUT R5, R10, R5, RZ, 0xc0, !PT ;  /* 0x000000050a057212 */ /* 0x000fe200078ec0ff */
[----:B------:R-:W-:Y:S01]  /*10d0*/  IMAD R3, R2, R4, R3 ;  /* 0x0000000402037224 */ /* 0x000fe200078e0203 */
[----:B------:R-:W-:Y:S01]  /*10e0*/  R2UR UR22, R22 ;  /* 0x00000000161672ca */ /* 0x000fe200000e0000 */
[----:B--2---:R-:W-:-:S02]  /*10f0*/  IMAD R2, R6, R17, R12 ;  /* 0x0000001106027224 */ /* 0x004fc400078e020c */
[----:B---3--:R-:W-:Y:S02]  /*1100*/  IMAD R0, R3, R16, R0 ;  /* 0x0000001003007224 */ /* 0x008fe400078e0200 */
[----:B------:R-:W-:Y:S02]  /*1110*/  IMAD R3, R2, R13, R5 ;  /* 0x0000000d02037224 */ /* 0x000fe400078e0205 */
[----:B------:R-:W-:-:S03]  /*1120*/  IMAD.MOV.U32 R4, RZ, RZ, 0x1 ;  /* 0x00000001ff047424 */ /* 0x000fc600078e00ff */
[----:B------:R-:W-:Y:S02]  /*1130*/  SEL R2, R3, R0, !P4 ;  /* 0x0000000003027207 */ /* 0x000fe40006000000 */
[----:B------:R-:W-:-:S03]  /*1140*/  SEL R0, R0, R3, !P4 ;  /* 0x0000000300007207 */ /* 0x000fc60006000000 */
[----:B------:R1:W-:Y:S04]  /*1150*/  STL [R1+0x88], R2 ;  /* 0x0000880201007387 */ /* 0x0003e80000100800 */
[----:B------:R1:W-:Y:S02]  /*1160*/  STL [R1+0x8c], R0 ;  /* 0x00008c0001007387 */ /* 0x0003e40000100800 */
.L_x_9:
[----:B------:R-:W-:-:S08]  /*1170*/  NOP ;  /* 0x0000000000007918 */ /* 0x000fd00000000000 */
[----:B------:R-:W2:Y:S02]  /*1180*/  USETMAXREG.TRY_ALLOC.CTAPOOL UP0, 0xe8 ;  /* 0x000000e8000079c8 */ /* 0x000ea40008000600 */
[----:B--2---:R-:W-:-:S13]  /*1190*/  PLOP3.LUT P0, PT, PT, PT, UP0, 0x80, 0x0 ;  /* 0x000000000000781c */ /* 0x004fda0003f0f008 */
[----:B------:R-:W-:Y:S05]  /*11a0*/  @!P0 BRA `(.L_x_9) ;  /* 0xfffffffc00f08947 */ /* 0x000fea000383ffff */
[----:B------:R-:W-:Y:S01]  /*11b0*/  ULDC.64 UR4, c[0x0][0x598] ;  /* 0x0001660000047ab9 */ /* 0x000fe20000000a00 */
[----:B------:R-:W-:Y:S01]  /*11c0*/  ULDC.64 UR16, c[0x0][0x208] ;  /* 0x0000820000107ab9 */ /* 0x000fe20000000a00 */
[----:B------:R-:W-:-:S04]  /*11d0*/  ISETP.NE.U32.AND P0, PT, RZ, UR4, PT ;  /* 0x00000004ff007c0c */ /* 0x000fc8000bf05070 */
[----:B------:R-:W-:-:S13]  /*11e0*/  ISETP.NE.AND.EX P0, PT, RZ, UR5, PT, P0 ;  /* 0x00000005ff007c0c */ /* 0x000fda000bf05300 */
[----:B------:R-:W-:Y:S05]  /*11f0*/  @!P0 BRA `(.L_x_12) ;  /* 0x0000000000208947 */ /* 0x000fea0003800000 */
[----:B-1----:R-:W1:Y:S02]  /*1200*/  LDC.64 R2, c[0x0][0x598] ;  /* 0x00016600ff027b82 */ /* 0x002e640000000a00 */
[----:B-1----:R-:W2:Y:S02]  /*1210*/  LDG.E.64 R2, desc[UR16][R2.64] ;  /* 0x0000001002027981 */ /* 0x002ea4000c1e1b00 */
[----:B--2---:R-:W-:-:S04]  /*1220*/  ISETP.NE.U32.AND P0, PT, R2, RZ, PT ;  /* 0x000000ff0200720c */ /* 0x004fc80003f05070 */
[----:B------:R-:W-:-:S13]  /*1230*/  ISETP.NE.AND.EX P0, PT, R3, RZ, PT, P0 ;  /* 0x000000ff0300720c */ /* 0x000fda0003f05300 */
[----:B------:R-:W-:Y:S05]  /*1240*/  @!P0 BRA `(.L_x_12) ;  /* 0x00000000000c8947 */ /* 0x000fea0003800000 */
[----:B------:R-:W2:Y:S02]  /*1250*/  LD.E R2, desc[UR16][R2.64] ;  /* 0x0000001002027980 */ /* 0x000ea4000c101900 */
[----:B--2---:R-:W-:Y:S01]  /*1260*/  R2UR UR20, R2 ;  /* 0x00000000021472ca */ /* 0x004fe200000e0000 */
[----:B------:R-:W-:-:S14]  /*1270*/  BRA `(.L_x_13) ;  /* 0x0000000000247947 */ /* 0x000fdc0003800000 */
.L_x_12:
[----:B------:R-:W-:Y:S02]  /*1280*/  ULDC.64 UR4, c[0x0][0x588] ;  /* 0x0001620000047ab9 */ /* 0x000fe40000000a00 */
[----:B------:R-:W-:-:S04]  /*1290*/  ISETP.NE.U32.AND P0, PT, RZ, UR4, PT ;  /* 0x00000004ff007c0c */ /* 0x000fc8000bf05070 */
[----:B------:R-:W-:-:S13]  /*12a0*/  ISETP.NE.AND.EX P0, PT, RZ, UR5, PT, P0 ;  /* 0x00000005ff007c0c */ /* 0x000fda000bf05300 */
[----:B------:R-:W-:Y:S05]  /*12b0*/  @!P0 BRA `(.L_x_14) ;  /* 0x0000000000108947 */ /* 0x000fea0003800000 */
[----:B-1----:R-:W1:Y:S02]  /*12c0*/  LDC.64 R2, c[0x0][0x588] ;  /* 0x00016200ff027b82 */ /* 0x002e640000000a00 */
[----:B-1----:R-:W2:Y:S02]  /*12d0*/  LDG.E R2, desc[UR16][R2.64] ;  /* 0x0000001002027981 */ /* 0x002ea4000c1e1900 */
[----:B--2---:R-:W-:Y:S01]  /*12e0*/  R2UR UR20, R2 ;  /* 0x00000000021472ca */ /* 0x004fe200000e0000 */
[----:B------:R-:W-:-:S14]  /*12f0*/  BRA `(.L_x_13) ;  /* 0x0000000000047947 */ /* 0x000fdc0003800000 */
.L_x_14:
[----:B------:R-:W-:-:S05]  /*1300*/  ULDC UR20, c[0x0][0x580] ;  /* 0x0001600000147ab9 */ /* 0x000fca0000000800 */
.L_x_13:
[----:B------:R-:W-:Y:S02]  /*1310*/  ULDC.64 UR4, c[0x0][0x5a0] ;  /* 0x0001680000047ab9 */ /* 0x000fe40000000a00 */
        /* <DEDUP_REMOVED lines=11> */
.L_x_15:
        /* <DEDUP_REMOVED lines=8> */
.L_x_17:
[----:B------:R-:W-:-:S05]  /*1450*/  ULDC UR21, c[0x0][0x584] ;  /* 0x0001610000157ab9 */ /* 0x000fca0000000800 */
.L_x_16:
[----:B------:R-:W-:-:S13]  /*1460*/  LOP3.LUT P0, RZ, R4, 0xff, RZ, 0xc0, !PT ;  /* 0x000000ff04ff7812 */ /* 0x000fda000780c0ff */
[----:B------:R-:W-:Y:S05]  /*1470*/  @!P0 EXIT ;  /* 0x000000000000894d */ /* 0x000fea0003800000 */
[----:B------:R-:W-:Y:S01]  /*1480*/  ULDC UR4, c[0x0][0x28c] ;  /* 0x0000a30000047ab9 */ /* 0x000fe20000000800 */
[----:B------:R-:W-:Y:S02]  /*1490*/  ULOP3.LUT UR23, UR13, 0x1, URZ, 0xfc, !UPT ;  /* 0x000000010d177892 */ /* 0x000fe4000f8efc3f */
[----:B------:R-:W-:-:S04]  /*14a0*/  UIADD3 UR4, UR4, 0x1f, URZ ;  /* 0x0000001f04047890 */ /* 0x000fc8000fffe03f */
[----:B------:R-:W-:-:S04]  /*14b0*/  USHF.R.S32.HI UR5, URZ, 0x1f, UR4 ;  /* 0x0000001f3f057899 */ /* 0x000fc80008011404 */
[----:B------:R-:W-:-:S03]  /*14c0*/  ULEA.HI UR5, UR5, UR4, URZ, 0x5 ;  /* 0x0000000405057291 */ /* 0x000fc6000f8f283f */
[----:B------:R-:W-:Y:S01]  /*14d0*/  UMOV UR4, URZ ;  /* 0x0000003f00047c82 */ /* 0x000fe20008000000 */
[----:B------:R-:W-:-:S03]  /*14e0*/  USHF.R.S32.HI UR12, URZ, 0x5, UR5 ;  /* 0x000000053f0c7899 */ /* 0x000fc60008011405 */
[----:B------:R-:W-:-:S09]  /*14f0*/  UMOV UR5, URZ ;  /* 0x0000003f00057c82 */ /* 0x000fd20008000000 */
.L_x_300:
[----:B-1----:R-:W1:Y:S01]  /*1500*/  S2R R0, SR_TID.X ;  /* 0x0000000000007919 */ /* 0x002e620000002100 */
[----:B--2---:R-:W2:Y:S01]  /*1510*/  S2UR UR11, SR_CgaCtaId ;  /* 0x00000000000b79c3 */ /* 0x004ea20000008800 */
[----:B------:R-:W-:Y:S01]  /*1520*/  UMOV UR14, 0x400 ;  /* 0x00000400000e7882 */ /* 0x000fe20000000000 */
[----:B------:R-:W-:Y:S01]  /*1530*/  UMOV UR6, URZ ;  /* 0x0000003f00067c82 */ /* 0x000fe20008000000 */
[----:B------:R-:W-:Y:S01]  /*1540*/  STL [R1+0x74], RZ ;  /* 0x000074ff01007387 */ /* 0x000fe20000100800 */
[----:B------:R-:W-:Y:S01]  /*1550*/  UMOV UR7, URZ ;  /* 0x0000003f00077c82 */ /* 0x000fe20008000000 */
[----:B------:R-:W-:Y:S01]  /*1560*/  UMOV UR8, URZ ;  /* 0x0000003f00087c82 */ /* 0x000fe20008000000 */
[----:B------:R-:W-:Y:S01]  /*1570*/  UMOV UR18, UR5 ;  /* 0x0000000500127c82 */ /* 0x000fe20008000000 */
[----:B------:R-:W-:Y:S01]  /*1580*/  STL [R1+0x70], RZ ;  /* 0x000070ff01007387 */ /* 0x000fe20000100800 */
[----:B---3--:R-:W3:Y:S01]  /*1590*/  LDC R2, c[0x0][0x28c] ;  /* 0x0000a300ff027b82 */ /* 0x008ee20000000800 */
[----:B------:R-:W-:-:S02]  /*15a0*/  CS2R R4, SRZ ;  /* 0x0000000000047805 */ /* 0x000fc4000001ff00 */
[----:B------:R-:W-:Y:S01]  /*15b0*/  CS2R R6, SRZ ;  /* 0x0000000000067805 */ /* 0x000fe2000001ff00 */
[----:B------:R-:W-:Y:S01]  /*15c0*/  STL [R1+0x6c], RZ ;  /* 0x00006cff01007387 */ /* 0x000fe20000100800 */
[----:B------:R-:W-:Y:S02]  /*15d0*/  CS2R R8, SRZ ;  /* 0x0000000000087805 */ /* 0x000fe4000001ff00 */
[----:B------:R-:W-:Y:S02]  /*15e0*/  CS2R R10, SRZ ;  /* 0x00000000000a7805 */ /* 0x000fe4000001ff00 */
[----:B------:R-:W-:Y:S01]  /*15f0*/  CS2R R12, SRZ ;  /* 0x00000000000c7805 */ /* 0x000fe2000001ff00 */
[----:B------:R-:W-:Y:S01]  /*1600*/  STL [R1+0x68], RZ ;  /* 0x000068ff01007387 */ /* 0x000fe20000100800 */
[----:B------:R-:W-:Y:S02]  /*1610*/  CS2R R14, SRZ ;  /* 0x00000000000e7805 */ /* 0x000fe4000001ff00 */
[----:B------:R-:W-:-:S02]  /*1620*/  CS2R R16, SRZ ;  /* 0x0000000000107805 */ /* 0x000fc4000001ff00 */
[----:B0-----:R-:W-:Y:S01]  /*1630*/  CS2R R18, SRZ ;  /* 0x0000000000127805 */ /* 0x001fe2000001ff00 */
[----:B------:R-:W-:Y:S01]  /*1640*/  STL [R1+0x64], RZ ;  /* 0x000064ff01007387 */ /* 0x000fe20000100800 */
[----:B------:R-:W-:Y:S02]  /*1650*/  CS2R R20, SRZ ;  /* 0x0000000000147805 */ /* 0x000fe4000001ff00 */
[----:B------:R-:W-:Y:S02]  /*1660*/  CS2R R22, SRZ ;  /* 0x0000000000167805 */ /* 0x000fe4000001ff00 */
[----:B------:R-:W-:Y:S01]  /*1670*/  CS2R R152, SRZ ;  /* 0x0000000000987805 */ /* 0x000fe2000001ff00 */
[----:B------:R-:W-:Y:S01]  /*1680*/  STL [R1+0x60], RZ ;  /* 0x000060ff01007387 */ /* 0x000fe20000100800 */
[----:B--2---:R-:W-:Y:S01]  /*1690*/  ULEA UR14, UR11, UR14, 0x18 ;  /* 0x0000000e0b0e7291 */ /* 0x004fe2000f8ec03f */
[----:B------:R-:W-:Y:S02]  /*16a0*/  CS2R R154, SRZ ;  /* 0x00000000009a7805 */ /* 0x000fe4000001ff00 */
[----:B------:R-:W-:Y:S01]  /*16b0*/  CS2R R156, SRZ ;  /* 0x00000000009c7805 */ /* 0x000fe2000001ff00 */
[----:B------:R-:W-:Y:S01]  /*16c0*/  STL [R1+0x5c], RZ ;  /* 0x00005cff01007387 */ /* 0x000fe20000100800 */
[----:B------:R-:W-:-:S02]  /*16d0*/  CS2R R158, SRZ ;  /* 0x00000000009e7805 */ /* 0x000fc4000001ff00 */
[----:B------:R-:W-:Y:S02]  /*16e0*/  CS2R R160, SRZ ;  /* 0x0000000000a07805 */ /* 0x000fe4000001ff00 */
[----:B------:R-:W-:Y:S02]  /*16f0*/  CS2R R162, SRZ ;  /* 0x0000000000a27805 */ /* 0x000fe4000001ff00 */
[----:B-1----:R-:W-:Y:S01]  /*1700*/  LOP3.LUT R0, R0, 0x80, RZ, 0xc0, !PT ;  /* 0x0000008000007812 */ /* 0x002fe200078ec0ff */
[----:B------:R-:W-:Y:S01]  /*1710*/  STL [R1+0x58], RZ ;  /* 0x000058ff01007387 */ /* 0x000fe20000100800 */
[----:B---3--:R-:W-:Y:S02]  /*1720*/  ISETP.GE.AND P0, PT, R2, 0x1, PT ;  /* 0x000000010200780c */ /* 0x008fe40003f06270 */
[----:B------:R-:W-:Y:S02]  /*1730*/  CS2R R2, SRZ ;  /* 0x0000000000027805 */ /* 0x000fe4000001ff00 */
[----:B------:R-:W-:Y:S01]  /*1740*/  SHF.R.U32.HI R0, RZ, 0x7, R0 ;  /* 0x00000007ff007819 */ /* 0x000fe20000011600 */
[----:B------:R-:W-:Y:S01]  /*1750*/  STL [R1+0x54], RZ ;  /* 0x000054ff01007387 */ /* 0x000fe20000100800 */
[----:B------:R-:W-:-:S02]  /*1760*/  CS2R R164, SRZ ;  /* 0x0000000000a47805 */ /* 0x000fc4000001ff00 */
[----:B------:R-:W-:Y:S02]  /*1770*/  CS2R R166, SRZ ;  /* 0x0000000000a67805 */ /* 0x000fe4000001ff00 */
[----:B------:R-:W-:Y:S01]  /*1780*/  CS2R R168, SRZ ;  /* 0x0000000000a87805 */ /* 0x000fe2000001ff00 */
[----:B------:R-:W-:Y:S01]  /*1790*/  STL [R1+0x50], RZ ;  /* 0x000050ff01007387 */ /* 0x000fe20000100800 */
[----:B------:R-:W-:Y:S02]  /*17a0*/  CS2R R170, SRZ ;  /* 0x0000000000aa7805 */ /* 0x000fe4000001ff00 */
[----:B------:R-:W-:Y:S02]  /*17b0*/  CS2R R172, SRZ ;  /* 0x0000000000ac7805 */ /* 0x000fe4000001ff00 */
[----:B------:R-:W-:Y:S01]  /*17c0*/  CS2R R174, SRZ ;  /* 0x0000000000ae7805 */ /* 0x000fe2000001ff00 */
[----:B------:R-:W0:Y:S01]  /*17d0*/  SHFL.IDX PT, R0, R0, RZ, 0x1f ;  /* 0x00001fff00007589 */ /* 0x000e2200000e0000 */
[----:B------:R-:W-:-:S02]  /*17e0*/  CS2R R176, SRZ ;  /* 0x0000000000b07805 */ /* 0x000fc4000001ff00 */
[----:B------:R-:W-:Y:S02]  /*17f0*/  CS2R R178, SRZ ;  /* 0x0000000000b27805 */ /* 0x000fe4000001ff00 */
[----:B------:R-:W-:Y:S01]  /*1800*/  CS2R R180, SRZ ;  /* 0x0000000000b47805 */ /* 0x000fe2000001ff00 */
[----:B------:R1:W-:Y:S01]  /*1810*/  STL [R1+0x4c], RZ ;  /* 0x00004cff01007387 */ /* 0x0003e20000100800 */
[----:B------:R-:W-:Y:S02]  /*1820*/  CS2R R182, SRZ ;  /* 0x0000000000b67805 */ /* 0x000fe4000001ff00 */
[----:B------:R-:W-:Y:S02]  /*1830*/  CS2R R184, SRZ ;  /* 0x0000000000b87805 */ /* 0x000fe4000001ff00 */
[----:B------:R-:W-:Y:S01]  /*1840*/  CS2R R186, SRZ ;  /* 0x0000000000ba7805 */ /* 0x000fe2000001ff00 */
[----:B------:R1:W-:Y:S01]  /*1850*/  STL [R1+0x48], RZ ;  /* 0x000048ff01007387 */ /* 0x0003e20000100800 */
        /* <DEDUP_REMOVED lines=14> */
[----:B------:R-:W-:Y:S02]  /*1940*/  CS2R R210, SRZ ;  /* 0x0000000000d27805 */ /* 0x000fe4000001ff00 */
[----:B0-----:R-:W-:Y:S01]  /*1950*/  R2UR UR9, R0 ;  /* 0x00000000000972ca */ /* 0x001fe200000e0000 */
[----:B------:R1:W-:Y:S01]  /*1960*/  STL [R1+0x38], RZ ;  /* 0x000038ff01007387 */ /* 0x0003e20000100800 */
[----:B------:R-:W-:Y:S01]  /*1970*/  IMAD.MOV.U32 R0, RZ, RZ, RZ ;  /* 0x000000ffff007224 */ /* 0x000fe200078e00ff */
[----:B------:R-:W-:-:S02]  /*1980*/  CS2R R212, SRZ ;  /* 0x0000000000d47805 */ /* 0x000fc4000001ff00 */
[----:B------:R-:W-:Y:S01]  /*1990*/  CS2R R214, SRZ ;  /* 0x0000000000d67805 */ /* 0x000fe2000001ff00 */
[----:B------:R1:W-:Y:S01]  /*19a0*/  STL [R1+0x34], RZ ;  /* 0x000034ff01007387 */ /* 0x0003e20000100800 */
[----:B------:R-:W-:Y:S02]  /*19b0*/  CS2R R216, SRZ ;  /* 0x0000000000d87805 */ /* 0x000fe4000001ff00 */
[----:B------:R-:W-:Y:S02]  /*19c0*/  CS2R R218, SRZ ;  /* 0x0000000000da7805 */ /* 0x000fe4000001ff00 */
[----:B------:R-:W-:Y:S01]  /*19d0*/  CS2R R220, SRZ ;  /* 0x0000000000dc7805 */ /* 0x000fe2000001ff00 */
[----:B------:R1:W-:Y:S01]  /*19e0*/  STL [R1+0x30], RZ ;  /* 0x000030ff01007387 */ /* 0x0003e20000100800 */
[----:B------:R-:W-:Y:S02]  /*19f0*/  CS2R R222, SRZ ;  /* 0x0000000000de7805 */ /* 0x000fe4000001ff00 */
[----:B------:R-:W-:Y:S01]  /*1a00*/  CS2R R224, SRZ ;  /* 0x0000000000e07805 */ /* 0x000fe2000001ff00 */
[----:B------:R-:W-:Y:S01]  /*1a10*/  IMAD.MOV.U32 R226, RZ, RZ, RZ ;  /* 0x000000ffffe27224 */ /* 0x000fe200078e00ff */
[----:B------:R1:W-:Y:S01]  /*1a20*/  STL [R1+0x2c], RZ ;  /* 0x00002cff01007387 */ /* 0x0003e20000100800 */
[----:B------:R-:W-:Y:S01]  /*1a30*/  ULEA.HI UR10, UR9, UR9, URZ, 0x1 ;  /* 0x00000009090a7291 */ /* 0x000fe2000f8f083f */
[----:B------:R-:W-:Y:S01]  /*1a40*/  IMAD.U32 R227, RZ, RZ, UR4 ;  /* 0x00000004ffe37e24 */ /* 0x000fe2000f8e00ff */
[----:B------:R-:W-:Y:S01]  /*1a50*/  CS2R R88, SRZ ;  /* 0x0000000000587805 */ /* 0x000fe2000001ff00 */
[----:B------:R1:W-:Y:S01]  /*1a60*/  STL [R1+0x28], RZ ;  /* 0x000028ff01007387 */ /* 0x0003e20000100800 */
[----:B------:R-:W-:Y:S01]  /*1a70*/  ULOP3.LUT UR10, UR10, 0x1ffffe, URZ, 0xc0, !UPT ;  /* 0x001ffffe0a0a7892 */ /* 0x000fe2000f8ec03f */
[----:B------:R-:W-:-:S02]  /*1a80*/  CS2R R90, SRZ ;  /* 0x00000000005a7805 */ /* 0x000fc4000001ff00 */
[----:B------:R-:W-:Y:S01]  /*1a90*/  CS2R R92, SRZ ;  /* 0x00000000005c7805 */ /* 0x000fe2000001ff00 */
[----:B------:R1:W-:Y:S01]  /*1aa0*/  STL [R1+0x24], RZ ;  /* 0x000024ff01007387 */ /* 0x0003e20000100800 */
[----:B------:R-:W-:Y:S01]  /*1ab0*/  UIADD3 UR10, UR9, -UR10, URZ ;  /* 0x8000000a090a7290 */ /* 0x000fe2000fffe03f */
[----:B------:R-:W-:Y:S02]  /*1ac0*/  CS2R R94, SRZ ;  /* 0x00000000005e7805 */ /* 0x000fe4000001ff00 */
[----:B------:R-:W-:Y:S01]  /*1ad0*/  CS2R R96, SRZ ;  /* 0x0000000000607805 */ /* 0x000fe2000001ff00 */
[----:B------:R1:W-:Y:S01]  /*1ae0*/  STL [R1+0x20], RZ ;  /* 0x000020ff01007387 */ /* 0x0003e20000100800 */
[----:B------:R-:W-:Y:S01]  /*1af0*/  ULEA UR10, UR10, UR14, 0xb ;  /* 0x0000000e0a0a7291 */ /* 0x000fe2000f8e583f */
[----:B------:R-:W-:Y:S02]  /*1b00*/  CS2R R98, SRZ ;  /* 0x0000000000627805 */ /* 0x000fe4000001ff00 */
[----:B------:R-:W-:Y:S01]  /*1b10*/  CS2R R100, SRZ ;  /* 0x0000000000647805 */ /* 0x000fe2000001ff00 */
[----:B------:R1:W-:Y:S01]  /*1b20*/  STL [R1+0x1c], RZ ;  /* 0x00001cff01007387 */ /* 0x0003e20000100800 */
[----:B------:R-:W-:Y:S01]  /*1b30*/  UIADD3 UR10, UR10, 0x200, URZ ;  /* 0x000002000a0a7890 */ /* 0x000fe2000fffe03f */
[----:B------:R-:W-:-:S02]  /*1b40*/  CS2R R102, SRZ ;  /* 0x0000000000667805 */ /* 0x000fc4000001ff00 */
[----:B------:R-:W-:Y:S01]  /*1b50*/  CS2R R104, SRZ ;  /* 0x0000000000687805 */ /* 0x000fe2000001ff00 */
[----:B------:R1:W-:Y:S01]  /*1b60*/  STL [R1+0x18], RZ ;  /* 0x000018ff01007387 */ /* 0x0003e20000100800 */
[----:B------:R-:W-:Y:S01]  /*1b70*/  USHF.R.U32.HI UR10, URZ, 0x4, UR10 ;  /* 0x000000043f0a7899 */ /* 0x000fe2000801160a */
[----:B------:R-:W-:Y:S02]  /*1b80*/  CS2R R106, SRZ ;  /* 0x00000000006a7805 */ /* 0x000fe4000001ff00 */
[----:B------:R-:W-:Y:S01]  /*1b90*/  CS2R R108, SRZ ;  /* 0x00000000006c7805 */ /* 0x000fe2000001ff00 */
[----:B------:R1:W-:Y:S01]  /*1ba0*/  STL [R1+0x14], RZ ;  /* 0x000014ff01007387 */ /* 0x0003e20000100800 */
[----:B------:R-:W-:Y:S01]  /*1bb0*/  ULOP3.LUT UR15, UR10, 0x3fff, URZ, 0xc0, !UPT ;  /* 0x00003fff0a0f7892 */ /* 0x000fe2000f8ec03f */
        /* <DEDUP_REMOVED lines=18> */
[----:B------:R1:W-:Y:S01]  /*1ce0*/  STL [R1], RZ ;  /* 0x000000ff01007387 */ /* 0x0003e20000100800 */
[----:B------:R-:W-:-:S02]  /*1cf0*/  CS2R R138, SRZ ;  /* 0x00000000008a7805 */ /* 0x000fc4000001ff00 */
[----:B------:R-:W-:Y:S02]  /*1d00*/  CS2R R140, SRZ ;  /* 0x00000000008c7805 */ /* 0x000fe4000001ff00 */
[----:B------:R-:W-:Y:S02]  /*1d10*/  CS2R R142, SRZ ;  /* 0x00000000008e7805 */ /* 0x000fe4000001ff00 */
[----:B------:R-:W-:Y:S02]  /*1d20*/  CS2R R144, SRZ ;  /* 0x0000000000907805 */ /* 0x000fe4000001ff00 */
[----:B------:R-:W-:Y:S02]  /*1d30*/  CS2R R146, SRZ ;  /* 0x0000000000927805 */ /* 0x000fe4000001ff00 */
[----:B------:R-:W-:Y:S02]  /*1d40*/  CS2R R148, SRZ ;  /* 0x0000000000947805 */ /* 0x000fe4000001ff00 */
[----:B------:R-:W-:-:S02]  /*1d50*/  CS2R R150, SRZ ;  /* 0x0000000000967805 */ /* 0x000fc4000001ff00 */
[----:B------:R-:W-:Y:S02]  /*1d60*/  CS2R R24, SRZ ;  /* 0x0000000000187805 */ /* 0x000fe4000001ff00 */
[----:B------:R-:W-:Y:S02]  /*1d70*/  CS2R R26, SRZ ;  /* 0x00000000001a7805 */ /* 0x000fe4000001ff00 */
[----:B------:R-:W-:Y:S02]  /*1d80*/  CS2R R28, SRZ ;  /* 0x00000000001c7805 */ /* 0x000fe4000001ff00 */
[----:B----4-:R-:W-:Y:S02]  /*1d90*/  CS2R R30, SRZ ;  /* 0x00000000001e7805 */ /* 0x010fe4000001ff00 */
[----:B------:R-:W-:Y:S02]  /*1da0*/  CS2R R32, SRZ ;  /* 0x0000000000207805 */ /* 0x000fe4000001ff00 */
        /* <DEDUP_REMOVED lines=26> */
[----:B------:R-:W-:Y:S01]  /*1f50*/  CS2R R86, SRZ ;  /* 0x0000000000567805 */ /* 0x000fe2000001ff00 */
[----:B-1----:R-:W-:Y:S06]  /*1f60*/  @!P0 BRA `(.L_x_18) ;  /* 0x0000001000608947 */ /* 0x002fec0003800000 */
[----:B------:R-:W-:-:S06]  /*1f70*/  UISETP.NE.AND UP0, UPT, UR23, 0x3, UPT ;  /* 0x000000031700788c */ /* 0x000fcc000bf05270 */
[----:B------:R-:W-:-:S13]  /*1f80*/  PLOP3.LUT P1, PT, PT, PT, UP0, 0x80, 0x0 ;  /* 0x000000000000781c */ /* 0x000fda0003f2f008 */
[----:B------:R-:W-:Y:S05]  /*1f90*/  @!P1 BRA `(.L_x_19) ;  /* 0x0000000000049947 */ /* 0x000fea0003800000 */
[----:B------:R-:W-:Y:S01]  /*1fa0*/  BPT.TRAP 0x1 ;  /* 0x000000040000795c */ /* 0x000fe20000300000 */
.L_x_19:
[----:B------:R-:W-:Y:S01]  /*1fb0*/  ULEA UR7, UR5, UR14, 0x3 ;  /* 0x0000000e05077291 */ /* 0x000fe2000f8e183f */
[----:B------:R-:W-:-:S05]  /*1fc0*/  IMAD.U32 R0, RZ, RZ, UR4 ;  /* 0x00000004ff007e24 */ /* 0x000fca000f8e00ff */
[----:B------:R-:W-:-:S04]  /*1fd0*/  SHF.L.U32 R0, R0, 0x1f, RZ ;  /* 0x0000001f00007819 */ /* 0x000fc800000006ff */
[----:B------:R0:W1:Y:S01]  /*1fe0*/  SYNCS.PHASECHK.TRANS64.TRYWAIT P0, [UR7], R0 ;  /* 0x00000000ff0075a7 */ /* 0x0000620008000147 */
[----:B------:R-:W-:Y:S05]  /*1ff0*/  @!P1 BRA `(.L_x_20) ;  /* 0x0000000000049947 */ /* 0x000fea0003800000 */
[----:B------:R-:W-:Y:S01]  /*2000*/  BPT.TRAP 0x1 ;  /* 0x000000040000795c */ /* 0x000fe20000300000 */
.L_x_20:
[----:B------:R2:W-:Y:S01]  /*2010*/  STL [R1+0x74], RZ ;  /* 0x000074ff01007387 */ /* 0x0005e20000100800 */
[----:B------:R-:W-:Y:S01]  /*2020*/  UMOV UR6, 0x1 ;  /* 0x0000000100067882 */ /* 0x000fe20000000000 */
[----:B-1----:R-:W-:Y:S05]  /*2030*/  @P0 BRA `(.L_x_21) ;  /* 0x0000000000080947 */ /* 0x002fea0003800000 */
[----:B------:R-:W1:Y:S02]  /*2040*/  SYNCS.PHASECHK.TRANS64.TRYWAIT P0, [UR7], R0 ;  /* 0x00000000ff0075a7 */ /* 0x000e640008000147 */
[----:B-1----:R-:W-:Y:S05]  /*2050*/  @!P0 BRA `(.L_x_22) ;  /* 0x000000ec00ac8947 */ /* 0x002fea0003800000 */
.L_x_21:
[----:B------:R3:W-:Y:S01]  /*2060*/  STL [R1+0x70], RZ ;  /* 0x000070ff01007387 */ /* 0x0007e20000100800 */
[----:B------:R-:W-:Y:S01]  /*2070*/  UIADD3 UR7, UR14, 0x24200, URZ ;  /* 0x000242000e077890 */ /* 0x000fe2000fffe03f */
[----:B------:R-:W-:Y:S01]  /*2080*/  WARPGROUP.ARRIVE ;  /* 0x00000000000079c5 */ /* 0x000fe20000000000 */
[----:B------:R-:W-:Y:S01]  /*2090*/  ULOP3.LUT UR8, UR15, 0x10000, URZ, 0xfc, !UPT ;  /* 0x000100000f087892 */ /* 0x000fe2000f8efc3f */
[----:B------:R3:W-:Y:S01]  /*20a0*/  STL [R1+0x6c], RZ ;  /* 0x00006cff01007387 */ /* 0x0007e20000100800 */
[----:B------:R-:W-:Y:S01]  /*20b0*/  USHF.R.U32.HI UR7, URZ, 0x4, UR7 ;  /* 0x000000043f077899 */ /* 0x000fe20008011607 */
[----:B01----:R-:W-:Y:S01]  /*20c0*/  IMAD.MOV.U32 R0, RZ, RZ, RZ ;  /* 0x000000ffff007224 */ /* 0x003fe200078e00ff */
[----:B------:R-:W-:Y:S01]  /*20d0*/  ULEA UR8, UR5, UR8, 0x9 ;  /* 0x0000000805087291 */ /* 0x000fe2000f8e483f */
[----:B------:R3:W-:Y:S01]  /*20e0*/  STL [R1+0x68], RZ ;  /* 0x000068ff01007387 */ /* 0x0007e20000100800 */
[----:B------:R-:W-:Y:S01]  /*20f0*/  ULOP3.LUT UR7, UR7, 0x3fff, URZ, 0xc0, !UPT ;  /* 0x00003fff07077892 */ /* 0x000fe2000f8ec03f */
[----:B------:R-:W-:Y:S01]  /*2100*/  CS2R R2, SRZ ;  /* 0x0000000000027805 */ /* 0x000fe2000001ff00 */
[----:B------:R-:W-:Y:S01]  /*2110*/  UMOV UR9, 0xc0000010 ;  /* 0xc000001000097882 */ /* 0x000fe20000000000 */
[----:B------:R3:W-:Y:S01]  /*2120*/  STL [R1+0x64], RZ ;  /* 0x000064ff01007387 */ /* 0x0007e20000100800 */
[----:B------:R-:W-:Y:S01]  /*2130*/  ULOP3.LUT UR7, UR7, 0x10000, URZ, 0xfc, !UPT ;  /* 0x0001000007077892 */ /* 0x000fe2000f8efc3f */
[----:B------:R-:W-:Y:S01]  /*2140*/  CS2R R4, SRZ ;  /* 0x0000000000047805 */ /* 0x000fe2000001ff00 */
[----:B------:R-:W-:Y:S01]  /*2150*/  UMOV UR11, 0xc0000010 ;  /* 0xc0000010000b7882 */ /* 0x000fe20000000000 */
[----:B------:R3:W-:Y:S01]  /*2160*/  STL [R1+0x60], RZ ;  /* 0x000060ff01007387 */ /* 0x0007e20000100800 */
[----:B------:R-:W-:Y:S01]  /*2170*/  ULEA UR10, UR5, UR7, 0x8 ;  /* 0x00000007050a7291 */ /* 0x000fe2000f8e403f */
[----:B------:R-:W-:-:S02]  /*2180*/  CS2R R6, SRZ ;  /* 0x0000000000067805 */ /* 0x000fc4000001ff00 */
[----:B------:R-:W-:Y:S01]  /*2190*/  CS2R R8, SRZ ;  /* 0x0000000000087805 */ /* 0x000fe2000001ff00 */
[----:B------:R3:W-:Y:S01]  /*21a0*/  STL [R1+0x5c], RZ ;  /* 0x00005cff01007387 */ /* 0x0007e20000100800 */
[----:B------:R-:W-:Y:S01]  /*21b0*/  ULDC UR7, c[0x0][0x50c] ;  /* 0x0001430000077ab9 */ /* 0x000fe20000000800 */
[----:B------:R-:W-:Y:S01]  /*21c0*/  CS2R R10, SRZ ;  /* 0x00000000000a7805 */ /* 0x000fe2000001ff00 */
[----:B------:R-:W-:Y:S01]  /*21d0*/  UISETP.NE.AND UP0, UPT, UR7, 0x1, UPT ;  /* 0x000000010700788c */ /* 0x000fe2000bf05270 */
[----:B------:R3:W-:Y:S01]  /*21e0*/  STL [R1+0x58], RZ ;  /* 0x000058ff01007387 */ /* 0x0007e20000100800 */
[----:B------:R-:W-:Y:S01]  /*21f0*/  CS2R R12, SRZ ;  /* 0x00000000000c7805 */ /* 0x000fe2000001ff00 */
[----:B------:R-:W-:Y:S01]  /*2200*/  QGMMA.64x128x32.F32.E5M2.E5M2 R88, gdesc[UR8], RZ, !UPT ;  /* 0x01e00000085879f3 */ /* 0x000fe2000c7038ff */
[----:B------:R-:W-:Y:S01]  /*2210*/  USEL UR7, URZ, 0x1, UP0 ;  /* 0x000000013f077887 */ /* 0x000fe20008000000 */
[----:B------:R3:W-:Y:S01]  /*2220*/  STL [R1+0x54], RZ ;  /* 0x000054ff01007387 */ /* 0x0007e20000100800 */
[----:B------:R-:W-:Y:S01]  /*2230*/  UIADD3 UR8, UR8, 0x100, URZ ;  /* 0x0000010008087890 */ /* 0x000fe2000fffe03f */
[----:B------:R-:W-:Y:S01]  /*2240*/  CS2R R14, SRZ ;  /* 0x00000000000e7805 */ /* 0x000fe2000001ff00 */
[----:B------:R-:W-:Y:S01]  /*2250*/  UMOV UR9, 0xc0000010 ;  /* 0xc000001000097882 */ /* 0x000fe20000000000 */
[----:B------:R3:W-:Y:S01]  /*2260*/  STL [R1+0x50], RZ ;  /* 0x000050ff01007387 */ /* 0x0007e20000100800 */
[----:B------:R-:W-:-:S02]  /*2270*/  ISETP.NE.AND P0, PT, RZ, UR7, PT ;  /* 0x00000007ff007c0c */ /* 0x000fc4000bf05270 */
[----:B------:R-:W-:Y:S02]  /*2280*/  CS2R R16, SRZ ;  /* 0x0000000000107805 */ /* 0x000fe4000001ff00 */
[----:B------:R-:W-:Y:S01]  /*2290*/  CS2R R18, SRZ ;  /* 0x0000000000127805 */ /* 0x000fe2000001ff00 */
[----:B------:R3:W-:Y:S01]  /*22a0*/  STL [R1+0x4c], RZ ;  /* 0x00004cff01007387 */ /* 0x0007e20000100800 */
[----:B------:R-:W-:Y:S01]  /*22b0*/  CS2R R20, SRZ ;  /* 0x0000000000147805 */ /* 0x000fe2000001ff00 */
[----:B------:R-:W-:Y:S01]  /*22c0*/  QGMMA.64x128x32.F32.E5M2.E5M2 R24, gdesc[UR8], RZ, !UPT, gsb0 ;  /* 0x01e00000081879f3 */ /* 0x000fe2000c0038ff */
[----:B------:R-:W-:Y:S01]  /*22d0*/  CS2R R22, SRZ ;  /* 0x0000000000167805 */ /* 0x000fe2000001ff00 */
[----:B------:R3:W-:Y:S01]  /*22e0*/  STL [R1+0x48], RZ ;  /* 0x000048ff01007387 */ /* 0x0007e20000100800 */
[----:B------:R-:W-:Y:S02]  /*22f0*/  CS2R R152, SRZ ;  /* 0x0000000000987805 */ /* 0x000fe4000001ff00 */
        /* <DEDUP_REMOVED lines=47> */
[----:B------:R-:W-:Y:S01]  /*25f0*/  CS2R R224, SRZ ;  /* 0x0000000000e07805 */ /* 0x000fe2000001ff00 */
[----:B------:R-:W-:Y:S02]  /*2600*/  IMAD.MOV.U32 R226, RZ, RZ, RZ ;  /* 0x000000ffffe27224 */ /* 0x000fe400078e00ff */
[----:B------:R3:W-:Y:S04]  /*2610*/  STL [R1+0x14], RZ ;  /* 0x000014ff01007387 */ /* 0x0007e80000100800 */
[----:B------:R3:W-:Y:S04]  /*2620*/  STL [R1+0x10], RZ ;  /* 0x000010ff01007387 */ /* 0x0007e80000100800 */
[----:B------:R3:W-:Y:S04]  /*2630*/  STL [R1+0xc], RZ ;  /* 0x00000cff01007387 */ /* 0x0007e80000100800 */
[----:B------:R3:W-:Y:S04]  /*2640*/  STL [R1+0x8], RZ ;  /* 0x000008ff01007387 */ /* 0x0007e80000100800 */
[----:B------:R3:W-:Y:S04]  /*2650*/  STL [R1+0x4], RZ ;  /* 0x000004ff01007387 */ /* 0x0007e80000100800 */
[----:B------:R3:W-:Y:S01]  /*2660*/  STL [R1], RZ ;  /* 0x000000ff01007387 */ /* 0x0007e20000100800 */
[----:B------:R-:W-:Y:S05]  /*2670*/  @!P0 BRA `(.L_x_23) ;  /* 0x0000000800808947 */ /* 0x000fea0003800000 */
[----:B------:R-:W-:Y:S02]  /*2680*/  WARPGROUP.DEPBAR.LE gsb0, 0x0 ;  /* 0x00008000000079c5 */ /* 0x000fe40000010000 */
[----:B------:R-:W-:-:S01]  /*2690*/  FADD R227, RZ, R58 ;  /* 0x0000003affe37221 */ /* 0x000fc20000000000 */
[----:B------:R-:W-:Y:S01]  /*26a0*/  FADD R226, RZ, R88 ;  /* 0x00000058ffe27221 */ /* 0x000fe20000000000 */
[----:B------:R-:W-:-:S01]  /*26b0*/  FADD R225, RZ, R89 ;  /* 0x00000059ffe17221 */ /* 0x000fc20000000000 */
[----:B------:R-:W-:Y:S01]  /*26c0*/  FADD R224, RZ, R90 ;  /* 0x0000005affe07221 */ /* 0x000fe20000000000 */
[----:B------:R-:W-:-:S01]  /*26d0*/  FADD R223, RZ, R91 ;  /* 0x0000005bffdf7221 */ /* 0x000fc20000000000 */
[----:B------:R0:W-:Y:S01]  /*26e0*/  STL [R1], R227 ;  /* 0x000000e301007387 */ /* 0x0001e20000100800 */
[----:B------:R-:W-:-:S01]  /*26f0*/  FADD R222, RZ, R92 ;  /* 0x0000005cffde7221 */ /* 0x000fc20000000000 */
[----:B------:R-:W-:Y:S01]  /*2700*/  FADD R221, RZ, R93 ;  /* 0x0000005dffdd7221 */ /* 0x000fe20000000000 */
[----:B------:R-:W-:-:S01]  /*2710*/  FADD R220, RZ, R94 ;  /* 0x0000005effdc7221 */ /* 0x000fc20000000000 */
[----:B------:R-:W-:Y:S01]  /*2720*/  FADD R219, RZ, R95 ;  /* 0x0000005fffdb7221 */ /* 0x000fe20000000000 */
[----:B------:R-:W-:-:S01]  /*2730*/  FADD R218, RZ, R96 ;  /* 0x00000060ffda7221 */ /* 0x000fc20000000000 */
[----:B------:R-:W-:Y:S01]  /*2740*/  FADD R217, RZ, R97 ;  /* 0x00000061ffd97221 */ /* 0x000fe20000000000 */
[----:B------:R-:W-:-:S01]  /*2750*/  FADD R216, RZ, R98 ;  /* 0x00000062ffd87221 */ /* 0x000fc20000000000 */
[----:B------:R-:W-:Y:S01]  /*2760*/  FADD R215, RZ, R99 ;  /* 0x00000063ffd77221 */ /* 0x000fe20000000000 */
[----:B------:R-:W-:-:S01]  /*2770*/  FADD R214, RZ, R100 ;  /* 0x00000064ffd67221 */ /* 0x000fc20000000000 */
[----:B0-----:R-:W-:Y:S01]  /*2780*/  FADD R227, RZ, R59 ;  /* 0x0000003bffe37221 */ /* 0x001fe20000000000 */
[----:B------:R-:W-:-:S01]  /*2790*/  FADD R213, RZ, R101 ;  /* 0x00000065ffd57221 */ /* 0x000fc20000000000 */
[----:B------:R-:W-:Y:S01]  /*27a0*/  FADD R212, RZ, R102 ;  /* 0x00000066ffd47221 */ /* 0x000fe20000000000 */
[----:B------:R-:W-:-:S01]  /*27b0*/  FADD R211, RZ, R103 ;  /* 0x00000067ffd37221 */ /* 0x000fc20000000000 */
[----:B------:R-:W-:Y:S01]  /*27c0*/  FADD R210, RZ, R104 ;  /* 0x00000068ffd27221 */ /* 0x000fe20000000000 */
[----:B------:R0:W-:Y:S01]  /*27d0*/  STL [R1+0x4], R227 ;  /* 0x000004e301007387 */ /* 0x0001e20000100800 */
        /* <DEDUP_REMOVED lines=93> */
[----:B------:R-:W-:Y:S01]  /*2db0*/  UMOV UR6, URZ ;  /* 0x0000003f00067c82 */ /* 0x000fe20008000000 */
[----:B0-----:R-:W-:-:S05]  /*2dc0*/  FADD R227, RZ, R66 ;  /* 0x00000042ffe37221 */ /* 0x001fca0000000000 */
[----:B------:R0:W-:Y:S02]  /*2dd0*/  STL [R1+0x20], R227 ;  /* 0x000020e301007387 */ /* 0x0001e40000100800 */
        /* <DEDUP_REMOVED lines=42> */
.L_x_23:
[----:B------:R-:W-:-:S04]  /*3080*/  UIADD3 UR18, UR5, 0x1, URZ ;  /* 0x0000000105127890 */ /* 0x000fc8000fffe03f */
[----:B------:R-:W-:-:S04]  /*3090*/  UISETP.NE.AND UP0, UPT, UR18, 0x12, UPT ;  /* 0x000000121200788c */ /* 0x000fc8000bf05270 */
[----:B------:R-:W-:Y:S02]  /*30a0*/  USEL UR8, URZ, 0x1, UP0 ;  /* 0x000000013f087887 */ /* 0x000fe40008000000 */
[----:B------:R-:W-:Y:S02]  /*30b0*/  USEL UR18, UR18, URZ, UP0 ;  /* 0x0000003f12127287 */ /* 0x000fe40008000000 */
[----:B------:R-:W-:-:S06]  /*30c0*/  ULOP3.LUT UR8, UR4, UR8, URZ, 0x3c, !UPT ;  /* 0x0000000804087292 */ /* 0x000fcc000f8e3c3f */
[----:B0-----:R-:W-:Y:S01]  /*30d0*/  IMAD.U32 R227, RZ, RZ, UR8 ;  /* 0x00000008ffe37e24 */ /* 0x001fe2000f8e00ff */
[----:B------:R-:W-:-:S06]  /*30e0*/  UMOV UR8, 0x1 ;  /* 0x0000000100087882 */ /* 0x000fcc0000000000 */
.L_x_18:
[----:B------:R-:W-:-:S04]  /*30f0*/  UISETP.LT.AND UP0, UPT, UR12, 0x1, UPT ;  /* 0x000000010c00788c */ /* 0x000fc8000bf01270 */
[----:B------:R-:W-:-:S04]  /*3100*/  USEL UR9, UR12, 0x1, UP0 ;  /* 0x000000010c097887 */ /* 0x000fc80008000000 */
[----:B------:R-:W-:-:S04]  /*3110*/  UIADD3 UR9, UR12, -UR9, URZ ;  /* 0x800000090c097290 */ /* 0x000fc8000fffe03f */
[----:B------:R-:W-:-:S06]  /*3120*/  UISETP.GE.AND UP0, UPT, UR9, 0x1, UPT ;  /* 0x000000010900788c */ /* 0x000fcc000bf06270 */
[----:B------:R-:W-:-:S13]  /*3130*/  PLOP3.LUT P0, PT, PT, PT, UP0, 0x80, 0x0 ;  /* 0x000000000000781c */ /* 0x000fda0003f0f008 */
[----:B------:R-:W-:Y:S05]  /*3140*/  @!P0 BRA `(.L_x_24) ;  /* 0x00000010009c8947 */ /* 0x000fea0003800000 */
[----:B------:R-:W-:Y:S01]  /*3150*/  IMAD.U32 R228, RZ, RZ, UR9 ;  /* 0x00000009ffe47e24 */ /* 0x000fe2000f8e00ff */
[----:B------:R-:W-:Y:S01]  /*3160*/  UMOV UR19, UR5 ;  /* 0x0000000500137c82 */ /* 0x000fe20008000000 */
[----:B------:R-:W-:-:S05]  /*3170*/  ULDC UR24, c[0x0][0x50c] ;  /* 0x0001430000187ab9 */ /* 0x000fca0000000800 */
.L_x_32:
[----:B------:R-:W-:-:S06]  /*3180*/  UISETP.NE.AND UP0, UPT, UR23, 0x3, UPT ;  /* 0x000000031700788c */ /* 0x000fcc000bf05270 */
[----:B------:R-:W-:-:S13]  /*3190*/  PLOP3.LUT P1, PT, PT, PT, UP0, 0x80, 0x0 ;  /* 0x000000000000781c */ /* 0x000fda0003f2f008 */
[----:B-1---5:R-:W-:Y:S05]  /*31a0*/  @!P1 BRA `(.L_x_25) ;  /* 0x0000000000049947 */ /* 0x022fea0003800000 */
[----:B------:R-:W-:Y:S01]  /*31b0*/  BPT.TRAP 0x1 ;  /* 0x000000040000795c */ /* 0x000fe20000300000 */
.L_x_25:
[----:B------:R-:W0:Y:S01]  /*31c0*/  S2UR UR9, SR_CgaCtaId ;  /* 0x00000000000979c3 */ /* 0x000e220000008800 */
[----:B------:R-:W-:Y:S01]  /*31d0*/  UMOV UR14, 0x400 ;  /* 0x00000400000e7882 */ /* 0x000fe20000000000 */
[----:B------:R-:W-:Y:S01]  /*31e0*/  SHF.L.U32 R229, R227, 0x1f, RZ ;  /* 0x0000001fe3e57819 */ /* 0x000fe200000006ff */
[----:B0-----:R-:W-:-:S04]  /*31f0*/  ULEA UR14, UR9, UR14, 0x18 ;  /* 0x0000000e090e7291 */ /* 0x001fc8000f8ec03f */
[----:B------:R-:W-:-:S09]  /*3200*/  ULEA UR9, UR18, UR14, 0x3 ;  /* 0x0000000e12097291 */ /* 0x000fd2000f8e183f */
[----:B------:R0:W1:Y:S01]  /*3210*/  SYNCS.PHASECHK.TRANS64.TRYWAIT P0, [UR9], R229 ;  /* 0x000000e5ff0075a7 */ /* 0x0000620008000149 */
[----:B------:R-:W-:Y:S05]  /*3220*/  @!P1 BRA `(.L_x_26) ;  /* 0x0000000000049947 */ /* 0x000fea0003800000 */
[----:B------:R-:W-:Y:S01]  /*3230*/  BPT.TRAP 0x1 ;  /* 0x000000040000795c */ /* 0x000fe20000300000 */
.L_x_26:
[----:B-1----:R-:W-:Y:S05]  /*3240*/  @P0 BRA `(.L_x_27) ;  /* 0x0000000000080947 */ /* 0x002fea0003800000 */
[----:B------:R-:W1:Y:S02]  /*3250*/  SYNCS.PHASECHK.TRANS64.TRYWAIT P0, [UR9], R229 ;  /* 0x000000e5ff0075a7 */ /* 0x000e640008000149 */
[----:B-1----:R-:W-:Y:S05]  /*3260*/  @!P0 BRA `(.L_x_28) ;  /* 0x000000dc00408947 */ /* 0x002fea0003800000 */
.L_x_27:
[----:B------:R-:W-:Y:S01]  /*3270*/  UIADD3 UR9, UR14, 0x24200, URZ ;  /* 0x000242000e097890 */ /* 0x000fe2000fffe03f */
[----:B------:R-:W-:Y:S01]  /*3280*/  WARPGROUP.ARRIVE ;  /* 0x00000000000079c5 */ /* 0x000fe20000000000 */
[----:B------:R-:W-:Y:S02]  /*3290*/  UISETP.NE.AND UP0, UPT, UR7, URZ, UPT ;  /* 0x0000003f0700728c */ /* 0x000fe4000bf05270 */
[----:B------:R-:W-:Y:S02]  /*32a0*/  USHF.R.U32.HI UR9, URZ, 0x4, UR9 ;  /* 0x000000043f097899 */ /* 0x000fe40008011609 */
[----:B------:R-:W-:Y:S02]  /*32b0*/  USEL UR8, UR8, URZ, !UP0 ;  /* 0x0000003f08087287 */ /* 0x000fe4000c000000 */
[----:B------:R-:W-:Y:S02]  /*32c0*/  ULOP3.LUT UR9, UR9, 0x3fff, URZ, 0xc0, !UPT ;  /* 0x00003fff09097892 */ /* 0x000fe4000f8ec03f */
[----:B------:R-:W-:-:S02]  /*32d0*/  ULOP3.LUT UR7, UR15, 0x10000, URZ, 0xfc, !UPT ;  /* 0x000100000f077892 */ /* 0x000fc4000f8efc3f */
[----:B------:R-:W-:Y:S02]  /*32e0*/  ULOP3.LUT UR9, UR9, 0x10000, URZ, 0xfc, !UPT ;  /* 0x0001000009097892 */ /* 0x000fe4000f8efc3f */
[----:B------:R-:W-:Y:S02]  /*32f0*/  UISETP.NE.U32.AND UP0, UPT, UR8, URZ, UPT ;  /* 0x0000003f0800728c */ /* 0x000fe4000bf05070 */
[----:B------:R-:W-:Y:S02]  /*3300*/  ULEA UR8, UR18, UR7, 0x9 ;  /* 0x0000000712087291 */ /* 0x000fe4000f8e483f */
[----:B------:R-:W-:Y:S01]  /*3310*/  ULEA UR10, UR18, UR9, 0x8 ;  /* 0x00000009120a7291 */ /* 0x000fe2000f8e403f */
[----:B------:R-:W-:Y:S02]  /*3320*/  UMOV UR11, 0xc0000010 ;  /* 0xc0000010000b7882 */ /* 0x000fe40000000000 */
[----:B------:R-:W-:Y:S01]  /*3330*/  UMOV UR9, 0xc0000010 ;  /* 0xc000001000097882 */ /* 0x000fe20000000000 */
[----:B------:R-:W-:-:S05]  /*3340*/  UIADD3 UR6, UR6, 0x1, URZ ;  /* 0x0000000106067890 */ /* 0x000fca000fffe03f */
[----:B------:R-:W-:Y:S01]  /*3350*/  QGMMA.64x128x32.F32.E5M2.E5M2 R88, gdesc[UR8], R88, UP0 ;  /* 0x01e00000085879f3 */ /* 0x000fe2000bf03858 */
[----:B------:R-:W-:Y:S01]  /*3360*/  UIADD3 UR8, UR8, 0x100, URZ ;  /* 0x0000010008087890 */ /* 0x000fe2000fffe03f */
[----:B------:R-:W-:-:S10]  /*3370*/  UMOV UR9, 0xc0000010 ;  /* 0xc000001000097882 */ /* 0x000fd40000000000 */
[----:B------:R-:W-:Y:S01]  /*3380*/  QGMMA.64x128x32.F32.E5M2.E5M2 R24, gdesc[UR8], R24, UP0, gsb0 ;  /* 0x01e00000081879f3 */ /* 0x000fe2000b803818 */
[----:B------:R-:W-:-:S04]  /*3390*/  UISETP.NE.AND UP0, UPT, UR6, UR24, UPT ;  /* 0x000000180600728c */ /* 0x000fc8000bf05270 */
[----:B------:R-:W-:-:S06]  /*33a0*/  USEL UR7, URZ, 0x1, UP0 ;  /* 0x000000013f077887 */ /* 0x000fcc0008000000 */
[----:B------:R-:W-:Y:S01]  /*33b0*/  ISETP.NE.AND P0, PT, RZ, UR7, PT ;  /* 0x00000007ff007c0c */ /* 0x000fe2000bf05270 */
[----:B------:R-:W-:-:S12]  /*33c0*/  WARPGROUP.DEPBAR.LE gsb0, 0x1 ;  /* 0x00008000000079c5 */ /* 0x000fd80000010100 */
[----:B------:R-:W-:Y:S05]  /*33d0*/  @!P0 BRA `(.L_x_29) ;  /* 0x0000000c00808947 */ /* 0x000fea0003800000 */
[----:B------:R-:W-:Y:S02]  /*33e0*/  WARPGROUP.DEPBAR.LE gsb0, 0x0 ;  /* 0x00008000000079c5 */ /* 0x000fe40000010000 */
[----:B------:R-:W-:-:S01]  /*33f0*/  FADD R226, R88, R226 ;  /* 0x000000e258e27221 */ /* 0x000fc20000000000 */
[----:B------:R-:W-:Y:S01]  /*3400*/  FADD R225, R89, R225 ;  /* 0x000000e159e17221 */ /* 0x000fe20000000000 */
[----:B------:R1:W-:Y:S01]  /*3410*/  STL [R1+0x90], R227 ;  /* 0x000090e301007387 */ /* 0x0003e20000100800 */
[----:B------:R-:W-:-:S01]  /*3420*/  FADD R224, R90, R224 ;  /* 0x000000e05ae07221 */ /* 0x000fc20000000000 */
[----:B------:R-:W-:Y:S01]  /*3430*/  FADD R223, R91, R223 ;  /* 0x000000df5bdf7221 */ /* 0x000fe20000000000 */
[----:B------:R-:W-:-:S01]  /*3440*/  FADD R222, R92, R222 ;  /* 0x000000de5cde7221 */ /* 0x000fc20000000000 */
[----:B------:R-:W-:Y:S01]  /*3450*/  FADD R221, R93, R221 ;  /* 0x000000dd5ddd7221 */ /* 0x000fe20000000000 */
[----:B-1----:R-:W4:Y:S04]  /*3460*/  LDL.LU R227, [R1+0x30] ;  /* 0x0000300001e37983 */ /* 0x002f280000300800 */
[----:B------:R1:W-:Y:S01]  /*3470*/  STL [R1+0x94], R226 ;  /* 0x000094e201007387 */ /* 0x0003e20000100800 */
[----:B------:R-:W-:-:S01]  /*3480*/  FADD R220, R94, R220 ;  /* 0x000000dc5edc7221 */ /* 0x000fc20000000000 */
[----:B------:R-:W-:-:S02]  /*3490*/  FADD R219, R95, R219 ;  /* 0x000000db5fdb7221 */ /* 0x000fc40000000000 */
[----:B-1----:R-:W2:Y:S04]  /*34a0*/  LDL.LU R226, [R1+0x2c] ;  /* 0x00002c0001e27983 */ /* 0x002ea80000300800 */
[----:B------:R1:W-:Y:S01]  /*34b0*/  STL [R1+0x98], R225 ;  /* 0x000098e101007387 */ /* 0x0003e20000100800 */
[----:B------:R-:W-:-:S03]  /*34c0*/  FADD R218, R96, R218 ;  /* 0x000000da60da7221 */ /* 0x000fc60000000000 */
[----:B-1----:R-:W3:Y:S04]  /*34d0*/  LDL.LU R225, [R1+0x28] ;  /* 0x0000280001e17983 */ /* 0x002ee80000300800 */
        /* <DEDUP_REMOVED lines=9> */
[----:B------:R1:W-:Y:S04]  /*3570*/  STL [R1+0xa8], R221 ;  /* 0x0000a8dd01007387 */ /* 0x0003e80000100800 */
        /* <DEDUP_REMOVED lines=12> */
[----:B-1----:R-:W3:Y:S01]  /*3640*/  LDL.LU R215, [R1] ;  /* 0x0000000001d77983 */ /* 0x002ee20000300800 */
[----:B------:R-:W-:-:S01]  /*3650*/  FADD R214, R100, R214 ;  /* 0x000000d664d67221 */ /* 0x000fc20000000000 */
[----:B------:R-:W-:Y:S01]  /*3660*/  FADD R213, R101, R213 ;  /* 0x000000d565d57221 */ /* 0x000fe20000000000 */
[----:B------:R-:W-:-:S01]  /*3670*/  FADD R212, R102, R212 ;  /* 0x000000d466d47221 */ /* 0x000fc20000000000 */
[----:B------:R-:W-:Y:S01]  /*3680*/  FADD R211, R103, R211 ;  /* 0x000000d367d37221 */ /* 0x000fe20000000000 */
[----:B------:R-:W-:-:S01]  /*3690*/  FADD R210, R104, R210 ;  /* 0x000000d268d27221 */ /* 0x000fc20000000000 */
[----:B------:R-:W-:Y:S01]  /*36a0*/  STL [R1+0xc4], R214 ;  /* 0x0000c4d601007387 */ /* 0x000fe20000100800 */
        /* <DEDUP_REMOVED lines=11> */
[----:B------:R1:W-:Y:S01]  /*3760*/  STL [R1+0xd0], R211 ;  /* 0x0000d0d301007387 */ /* 0x0003e20000100800 */
[----:B------:R-:W-:-:S01]  /*3770*/  FADD R200, R114, R200 ;  /* 0x000000c872c87221 */ /* 0x000fc20000000000 */
[----:B------:R-:W-:Y:S01]  /*3780*/  FADD R199, R115, R199 ;  /* 0x000000c773c77221 */ /* 0x000fe20000000000 */
        /* <DEDUP_REMOVED lines=69> */
[----:B-----5:R-:W-:Y:S01]  /*3be0*/  FADD R0, R57, R0 ;  /* 0x0000000039007221 */ /* 0x020fe20000000000 */
[----:B----4-:R-:W-:-:S01]  /*3bf0*/  FADD R227, R70, R227 ;  /* 0x000000e346e37221 */ /* 0x010fc20000000000 */
[----:B--2---:R-:W-:Y:S01]  /*3c00*/  FADD R226, R69, R226 ;  /* 0x000000e245e27221 */ /* 0x004fe20000000000 */
[----:B---3--:R-:W-:-:S01]  /*3c10*/  FADD R225, R68, R225 ;  /* 0x000000e144e17221 */ /* 0x008fc20000000000 */
        /* <DEDUP_REMOVED lines=9> */
[----:B------:R-:W-:-:S05]  /*3cb0*/  FADD R215, R58, R215 ;  /* 0x000000d73ad77221 */ /* 0x000fca0000000000 */
[----:B------:R2:W-:Y:S04]  /*3cc0*/  STL [R1], R215 ;  /* 0x000000d701007387 */ /* 0x0005e80000100800 */
[----:B------:R3:W-:Y:S04]  /*3cd0*/  STL [R1+0x4], R216 ;  /* 0x000004d801007387 */ /* 0x0007e80000100800 */
        /* <DEDUP_REMOVED lines=8> */
[----:B-1----:R-:W4:Y:S04]  /*3d60*/  LDL.LU R211, [R1+0x34] ;  /* 0x0000340001d37983 */ /* 0x002f280000300800 */
[----:B------:R1:W-:Y:S04]  /*3d70*/  STL [R1+0x28], R225 ;  /* 0x000028e101007387 */ /* 0x0003e80000100800 */
[----:B------:R-:W4:Y:S04]  /*3d80*/  LDL.LU R212, [R1+0x38] ;  /* 0x0000380001d47983 */ /* 0x000f280000300800 */
[----:B------:R1:W-:Y:S04]  /*3d90*/  STL [R1+0x2c], R226 ;  /* 0x00002ce201007387 */ /* 0x0003e80000100800 */
[----:B------:R-:W4:Y:S04]  /*3da0*/  LDL.LU R213, [R1+0x3c] ;  /* 0x00003c0001d57983 */ /* 0x000f280000300800 */
[----:B------:R1:W-:Y:S04]  /*3db0*/  STL [R1+0x30], R227 ;  /* 0x000030e301007387 */ /* 0x0003e80000100800 */
[----:B------:R-:W4:Y:S04]  /*3dc0*/  LDL.LU R214, [R1+0x40] ;  /* 0x0000400001d67983 */ /* 0x000f280000300800 */
[----:B--2---:R-:W2:Y:S04]  /*3dd0*/  LDL.LU R215, [R1+0x44] ;  /* 0x0000440001d77983 */ /* 0x004ea80000300800 */
[----:B---3--:R-:W3:Y:S04]  /*3de0*/  LDL.LU R216, [R1+0x48] ;  /* 0x0000480001d87983 */ /* 0x008ee80000300800 */
[----:B----4-:R-:W4:Y:S04]  /*3df0*/  LDL.LU R217, [R1+0x4c] ;  /* 0x00004c0001d97983 */ /* 0x010f280000300800 */
[----:B0-----:R-:W4:Y:S04]  /*3e00*/  LDL.LU R218, [R1+0x50] ;  /* 0x0000500001da7983 */ /* 0x001f280000300800 */
[----:B------:R-:W4:Y:S04]  /*3e10*/  LDL.LU R219, [R1+0x54] ;  /* 0x0000540001db7983 */ /* 0x000f280000300800 */
[----:B------:R-:W4:Y:S04]  /*3e20*/  LDL.LU R220, [R1+0x58] ;  /* 0x0000580001dc7983 */ /* 0x000f280000300800 */
[----:B------:R-:W4:Y:S04]  /*3e30*/  LDL.LU R221, [R1+0x5c] ;  /* 0x00005c0001dd7983 */ /* 0x000f280000300800 */
[----:B------:R-:W4:Y:S04]  /*3e40*/  LDL.LU R222, [R1+0x60] ;  /* 0x0000600001de7983 */ /* 0x000f280000300800 */
[----:B------:R-:W4:Y:S04]  /*3e50*/  LDL.LU R223, [R1+0x64] ;  /* 0x0000640001df7983 */ /* 0x000f280000300800 */
[----:B------:R-:W4:Y:S04]  /*3e60*/  LDL.LU R224, [R1+0x68] ;  /* 0x0000680001e07983 */ /* 0x000f280000300800 */
[----:B-1----:R-:W4:Y:S04]  /*3e70*/  LDL.LU R225, [R1+0x6c] ;  /* 0x00006c0001e17983 */ /* 0x002f280000300800 */
[----:B------:R-:W4:Y:S04]  /*3e80*/  LDL.LU R226, [R1+0x70] ;  /* 0x0000700001e27983 */ /* 0x000f280000300800 */
[----:B------:R-:W4:Y:S01]  /*3e90*/  LDL.LU R227, [R1+0x74] ;  /* 0x0000740001e37983 */ /* 0x000f220000300800 */
[----:B------:R-:W-:-:S05]  /*3ea0*/  FADD R211, R71, R211 ;  /* 0x000000d347d37221 */ /* 0x000fca0000000000 */
[----:B------:R0:W-:Y:S01]  /*3eb0*/  STL [R1+0x34], R211 ;  /* 0x000034d301007387 */ /* 0x0001e20000100800 */
[----:B------:R-:W-:-:S03]  /*3ec0*/  FADD R212, R72, R212 ;  /* 0x000000d448d47221 */ /* 0x000fc60000000000 */
[----:B0-----:R1:W5:Y:S01]  /*3ed0*/  LDL.LU R211, [R1+0xd0] ;  /* 0x0000d00001d37983 */ /* 0x0013620000300800 */
[----:B------:R-:W-:-:S03]  /*3ee0*/  FADD R213, R73, R213 ;  /* 0x000000d549d57221 */ /* 0x000fc60000000000 */
[----:B------:R0:W-:Y:S01]  /*3ef0*/  STL [R1+0x38], R212 ;  /* 0x000038d401007387 */ /* 0x0001e20000100800 */
[----:B------:R-:W-:-:S01]  /*3f00*/  FADD R214, R74, R214 ;  /* 0x000000d64ad67221 */ /* 0x000fc20000000000 */
[----:B--2---:R-:W-:Y:S02]  /*3f10*/  FADD R215, R75, R215 ;  /* 0x000000d74bd77221 */ /* 0x004fe40000000000 */
[----:B0-----:R1:W5:Y:S01]  /*3f20*/  LDL.LU R212, [R1+0xcc] ;  /* 0x0000cc0001d47983 */ /* 0x0013620000300800 */
[----:B---3--:R-:W-:-:S03]  /*3f30*/  FADD R216, R76, R216 ;  /* 0x000000d84cd87221 */ /* 0x008fc60000000000 */
[----:B------:R0:W-:Y:S01]  /*3f40*/  STL [R1+0x3c], R213 ;  /* 0x00003cd501007387 */ /* 0x0001e20000100800 */
[----:B----4-:R-:W-:-:S03]  /*3f50*/  FADD R217, R77, R217 ;  /* 0x000000d94dd97221 */ /* 0x010fc60000000000 */
[----:B0-----:R1:W5:Y:S01]  /*3f60*/  LDL.LU R213, [R1+0xc8] ;  /* 0x0000c80001d57983 */ /* 0x0013620000300800 */
[----:B------:R-:W-:-:S03]  /*3f70*/  FADD R218, R78, R218 ;  /* 0x000000da4eda7221 */ /* 0x000fc60000000000 */
[----:B------:R0:W-:Y:S01]  /*3f80*/  STL [R1+0x40], R214 ;  /* 0x000040d601007387 */ /* 0x0001e20000100800 */
[----:B------:R-:W-:-:S01]  /*3f90*/  FADD R219, R79, R219 ;  /* 0x000000db4fdb7221 */ /* 0x000fc20000000000 */
[----:B------:R-:W-:Y:S02]  /*3fa0*/  FADD R220, R80, R220 ;  /* 0x000000dc50dc7221 */ /* 0x000fe40000000000 */
[----:B0-----:R1:W5:Y:S04]  /*3fb0*/  LDL.LU R214, [R1+0xc4] ;  /* 0x0000c40001d67983 */ /* 0x0013680000300800 */
[----:B------:R0:W-:Y:S01]  /*3fc0*/  STL [R1+0x44], R215 ;  /* 0x000044d701007387 */ /* 0x0001e20000100800 */
[----:B------:R-:W-:-:S01]  /*3fd0*/  FADD R221, R81, R221 ;  /* 0x000000dd51dd7221 */ /* 0x000fc20000000000 */
[----:B------:R-:W-:-:S02]  /*3fe0*/  FADD R222, R82, R222 ;  /* 0x000000de52de7221 */ /* 0x000fc40000000000 */
[----:B0-----:R1:W5:Y:S04]  /*3ff0*/  LDL.LU R215, [R1+0xc0] ;  /* 0x0000c00001d77983 */ /* 0x0013680000300800 */
[----:B------:R0:W-:Y:S01]  /*4000*/  STL [R1+0x48], R216 ;  /* 0x000048d801007387 */ /* 0x0001e20000100800 */
[----:B------:R-:W-:-:S03]  /*4010*/  FADD R223, R83, R223 ;  /* 0x000000df53df7221 */ /* 0x000fc60000000000 */
        /* <DEDUP_REMOVED lines=13> */
[----:B------:R0:W-:Y:S04]  /*40f0*/  STL [R1+0x5c], R221 ;  /* 0x00005cdd01007387 */ /* 0x0001e80000100800 */
        /* <DEDUP_REMOVED lines=12> */
[----:B0-----:R1:W5:Y:S01]  /*41c0*/  LDL.LU R227, [R1+0x90] ;  /* 0x0000900001e37983 */ /* 0x0013620000300800 */
[----:B------:R-:W-:-:S05]  /*41d0*/  UMOV UR6, URZ ;  /* 0x0000003f00067c82 */ /* 0x000fca0008000000 */
.L_x_29:
[----:B------:R-:W-:Y:S05]  /*41e0*/  @!P1 BRA `(.L_x_30) ;  /* 0x0000000000049947 */ /* 0x000fea0003800000 */
[----:B------:R-:W-:Y:S01]  /*41f0*/  BPT.TRAP 0x1 ;  /* 0x000000040000795c */ /* 0x000fe20000300000 */
.L_x_30:
[----:B------:R4:W-:Y:S04]  /*4200*/  STL [R1+0x94], R2 ;  /* 0x0000940201007387 */ /* 0x0009e80000100800 */
[----:B----4-:R-:W4:Y:S04]  /*4210*/  LDL R2, [R1+0x78] ;  /* 0x0000780001027983 */ /* 0x010f280000100800 */
[----:B-----5:R0:W-:Y:S04]  /*4220*/  STL [R1+0x90], R0 ;  /* 0x0000900001007387 */ /* 0x0201e80000100800 */
[----:B0-----:R-:W2:Y:S01]  /*4230*/  LDL R0, [R1+0x7c] ;  /* 0x00007c0001007983 */ /* 0x001ea20000100800 */
[----:B------:R-:W-:Y:S01]  /*4240*/  IMAD.U32 R229, RZ, RZ, UR19 ;  /* 0x00000013ffe57e24 */ /* 0x000fe2000f8e00ff */
[----:B----4-:R-:W-:-:S02]  /*4250*/  ISETP.NE.AND P0, PT, R2, RZ, PT ;  /* 0x000000ff0200720c */ /* 0x010fc40003f05270 */
[----:B------:R0:W5:Y:S11]  /*4260*/  LDL.LU R2, [R1+0x94] ;  /* 0x0000940001027983 */ /* 0x0001760000300800 */
[----:B------:R-:W-:-:S05]  /*4270*/  @P0 LEA R229, R229, UR14, 0x3 ;  /* 0x0000000ee5e50c11 */ /* 0x000fca000f8e18ff */
[----:B------:R-:W-:-:S05]  /*4280*/  @P0 VIADD R229, R229, 0x90 ;  /* 0x00000090e5e50836 */ /* 0x000fca0000000000 */
[----:B--2---:R-:W-:Y:S02]  /*4290*/  @P0 PRMT R229, R0, 0x654, R229 ;  /* 0x0000065400e50816 */ /* 0x004fe400000000e5 */
[----:B------:R0:W5:Y:S01]  /*42a0*/  LDL.LU R0, [R1+0x90] ;  /* 0x0000900001007983 */ /* 0x0001620000300800 */
[----:B------:R-:W-:Y:S01]  /*42b0*/  UISETP.GT.U32.AND UP0, UPT, UR13, 0x1, UPT ;  /* 0x000000010d00788c */ /* 0x000fe2000bf04070 */
[----:B------:R0:W-:Y:S05]  /*42c0*/  @P0 SYNCS.ARRIVE.TRANS64.RED.A1T0 RZ, [R229+URZ], RZ ;  /* 0x000000ffe5ff09a7 */ /* 0x0001ea000810043f */
[----:B------:R-:W-:-:S13]  /*42d0*/  PLOP3.LUT P0, PT, PT, PT, UP0, 0x80, 0x0 ;  /* 0x000000000000781c */ /* 0x000fda0003f0f008 */
[----:B0-----:R-:W-:Y:S05]  /*42e0*/  @P0 BRA `(.L_x_31) ;  /* 0x0000000000040947 */ /* 0x001fea0003800000 */
[----:B------:R-:W-:Y:S01]  /*42f0*/  BPT.TRAP 0x1 ;  /* 0x000000040000795c */ /* 0x000fe20000300000 */
.L_x_31:
[----:B------:R-:W-:Y:S01]  /*4300*/  UIADD3 UR18, UR18, 0x1, URZ ;  /* 0x0000000112127890 */ /* 0x000fe2000fffe03f */
[C---:B------:R-:W-:Y:S01]  /*4310*/  ISETP.GT.AND P0, PT, R228.reuse, 0x1, PT ;  /* 0x00000001e400780c */ /* 0x040fe20003f04270 */
[----:B------:R-:W-:Y:S01]  /*4320*/  UIADD3 UR19, UR19, 0x1, URZ ;  /* 0x0000000113137890 */ /* 0x000fe2000fffe03f */
[----:B------:R-:W-:Y:S01]  /*4330*/  VIADD R228, R228, 0xffffffff ;  /* 0xffffffffe4e47836 */ /* 0x000fe20000000000 */
[----:B------:R-:W-:Y:S02]  /*4340*/  UISETP.NE.AND UP0, UPT, UR18, 0x12, UPT ;  /* 0x000000121200788c */ /* 0x000fe4000bf05270 */
[----:B------:R-:W-:Y:S02]  /*4350*/  UISETP.NE.AND UP1, UPT, UR19, 0x12, UPT ;  /* 0x000000121300788c */ /* 0x000fe4000bf25270 */
[----:B------:R-:W-:Y:S02]  /*4360*/  USEL UR8, URZ, 0x1, UP0 ;  /* 0x000000013f087887 */ /* 0x000fe40008000000 */
[----:B------:R-:W-:-:S02]  /*4370*/  USEL UR18, UR18, URZ, UP0 ;  /* 0x0000003f12127287 */ /* 0x000fc40008000000 */
[----:B------:R-:W-:Y:S02]  /*4380*/  USEL UR19, UR19, URZ, UP1 ;  /* 0x0000003f13137287 */ /* 0x000fe40008800000 */
[----:B------:R-:W-:Y:S01]  /*4390*/  LOP3.LUT R227, R227, UR8, RZ, 0x3c, !PT ;  /* 0x00000008e3e37c12 */ /* 0x000fe2000f8e3cff */
[----:B------:R-:W-:Y:S01]  /*43a0*/  UMOV UR8, 0x1 ;  /* 0x0000000100087882 */ /* 0x000fe20000000000 */
[----:B------:R-:W-:Y:S08]  /*43b0*/  @P0 BRA `(.L_x_32) ;  /* 0xffffffec00700947 */ /* 0x000ff0000383ffff */
.L_x_24:
[----:B------:R-:W-:-:S04]  /*43c0*/  UISETP.NE.AND UP0, UPT, UR6, URZ, UPT ;  /* 0x0000003f0600728c */ /* 0x000fc8000bf05270 */
[----:B------:R-:W-:-:S06]  /*43d0*/  USEL UR6, URZ, 0x1, !UP0 ;  /* 0x000000013f067887 */ /* 0x000fcc000c000000 */
[----:B------:R-:W-:-:S13]  /*43e0*/  ISETP.NE.AND P0, PT, RZ, UR6, PT ;  /* 0x00000006ff007c0c */ /* 0x000fda000bf05270 */
[----:B------:R-:W-:Y:S05]  /*43f0*/  @!P0 BRA `(.L_x_33) ;  /* 0x0000000c00dc8947 */ /* 0x000fea0003800000 */
[----:B------:R-:W4:Y:S04]  /*4400*/  LDL.LU R227, [R1+0x74] ;  /* 0x0000740001e37983 */ /* 0x000f280000300800 */
[----:B----4-:R0:W-:Y:S04]  /*4410*/  STL [R1+0x90], R227 ;  /* 0x000090e301007387 */ /* 0x0101e80000100800 */
[----:B0-----:R-:W4:Y:S04]  /*4420*/  LDL.LU R227, [R1+0x70] ;  /* 0x0000700001e37983 */ /* 0x001f280000300800 */
        /* <DEDUP_REMOVED lines=55> */
[----:B0-----:R-:W4:Y:S01]  /*47a0*/  LDL.LU R227, [R1] ;  /* 0x0000000001e37983 */ /* 0x001f220000300800 */
[----:B------:R-:W-:-:S02]  /*47b0*/  WARPGROUP.DEPBAR.LE gsb0, 0x0 ;  /* 0x00008000000079c5 */ /* 0x000fc40000010000 */
[----:B------:R-:W-:Y:S01]  /*47c0*/  FADD R226, R88, R226 ;  /* 0x000000e258e27221 */ /* 0x000fe20000000000 */
        /* <DEDUP_REMOVED lines=95> */
[----:B-----5:R-:W-:Y:S01]  /*4dc0*/  FADD R2, R56, R2 ;  /* 0x0000000238027221 */ /* 0x020fe20000000000 */
[----:B------:R-:W-:Y:S01]  /*4dd0*/  FADD R0, R57, R0 ;  /* 0x0000000039007221 */ /* 0x000fe20000000000 */
[----:B----4-:R-:W-:-:S05]  /*4de0*/  FADD R227, R58, R227 ;  /* 0x000000e33ae37221 */ /* 0x010fca0000000000 */
[----:B------:R0:W-:Y:S04]  /*4df0*/  STL [R1], R227 ;  /* 0x000000e301007387 */ /* 0x0001e80000100800 */
[----:B0-----:R-:W4:Y:S02]  /*4e00*/  LDL.LU R227, [R1+0x100] ;  /* 0x0001000001e37983 */ /* 0x001f240000300800 */
[----:B----4-:R-:W-:-:S05]  /*4e10*/  FADD R227, R59, R227 ;  /* 0x000000e33be37221 */ /* 0x010fca0000000000 */
[----:B------:R0:W-:Y:S04]  /*4e20*/  STL [R1+0x4], R227 ;  /* 0x000004e301007387 */ /* 0x0001e80000100800 */
        /* <DEDUP_REMOVED lines=83> */
[----:B------:R0:W-:Y:S02]  /*5360*/  STL [R1+0x74], R227 ;  /* 0x000074e301007387 */ /* 0x0001e40000100800 */
.L_x_33:
[----:B------:R-:W-:Y:S02]  /*5370*/  WARPGROUP.DEPBAR.LE gsb0, 0x0 ;  /* 0x00008000000079c5 */ /* 0x000fe40000010000 */
[----:B------:R-:W4:Y:S02]  /*5380*/  LDC R24, c[0x0][0x28c] ;  /* 0x0000a300ff187b82 */ /* 0x000f240000000800 */
[----:B----4-:R-:W-:-:S13]  /*5390*/  ISETP.GE.AND P0, PT, R24, 0x1, PT ;  /* 0x000000011800780c */ /* 0x010fda0003f06270 */
[----:B------:R-:W-:Y:S05]  /*53a0*/  @!P0 BRA `(.L_x_34) ;  /* 0x0000000000648947 */ /* 0x000fea0003800000 */
[----:B------:R-:W-:-:S06]  /*53b0*/  UISETP.NE.AND UP0, UPT, UR23, 0x3, UPT ;  /* 0x000000031700788c */ /* 0x000fcc000bf05270 */
[----:B------:R-:W-:-:S13]  /*53c0*/  PLOP3.LUT P0, PT, PT, PT, UP0, 0x80, 0x0 ;  /* 0x000000000000781c */ /* 0x000fda0003f0f008 */
[----:B------:R-:W-:Y:S05]  /*53d0*/  @!P0 BRA `(.L_x_35) ;  /* 0x0000000000048947 */ /* 0x000fea0003800000 */
[----:B------:R-:W-:Y:S01]  /*53e0*/  BPT.TRAP 0x1 ;  /* 0x000000040000795c */ /* 0x000fe20000300000 */
.L_x_35:
[----:B0-----:R-:W4:Y:S01]  /*53f0*/  LDL R227, [R1+0x78] ;  /* 0x0000780001e37983 */ /* 0x001f220000100800 */
[----:B------:R-:W-:Y:S01]  /*5400*/  BSSY B0, `(.L_x_36) ;  /* 0x000000f000007945 */ /* 0x000fe20003800000 */
[----:B----4-:R-:W-:-:S13]  /*5410*/  ISETP.NE.AND P0, PT, R227, RZ, PT ;  /* 0x000000ffe300720c */ /* 0x010fda0003f05270 */
[----:B------:R-:W-:Y:S05]  /*5420*/  @!P0 BRA `(.L_x_37) ;  /* 0x0000000000308947 */ /* 0x000fea0003800000 */
[----:B------:R-:W4:Y:S01]  /*5430*/  LDL R227, [R1+0x7c] ;  /* 0x00007c0001e37983 */ /* 0x000f220000100800 */
[----:B------:R-:W-:-:S04]  /*5440*/  UISETP.LT.AND UP0, UPT, UR12, 0x1, UPT ;  /* 0x000000010c00788c */ /* 0x000fc8000bf01270 */
[----:B------:R-:W-:-:S04]  /*5450*/  USEL UR8, UR12, 0x1, UP0 ;  /* 0x000000010c087887 */ /* 0x000fc80008000000 */
[----:B------:R-:W-:-:S04]  /*5460*/  UIADD3 UR8, UR5, UR12, -UR8 ;  /* 0x0000000c05087290 */ /* 0x000fc8000fffe808 */
[----:B------:R-:W-:-:S04]  /*5470*/  UIMAD.WIDE.U32 UR6, UR8, 0x38e38e39, URZ ;  /* 0x38e38e39080678a5 */ /* 0x000fc8000f8e003f */
[----:B------:R-:W-:-:S04]  /*5480*/  USHF.R.U32.HI UR6, URZ, 0x2, UR7 ;  /* 0x000000023f067899 */ /* 0x000fc80008011607 */
[----:B------:R-:W-:-:S04]  /*5490*/  UIMAD UR8, UR6, -0x12, UR8 ;  /* 0xffffffee060878a4 */ /* 0x000fc8000f8e0208 */
[----:B------:R-:W-:-:S04]  /*54a0*/  ULEA UR8, UR8, UR14, 0x3 ;  /* 0x0000000e08087291 */ /* 0x000fc8000f8e183f */
[----:B------:R-:W-:-:S06]  /*54b0*/  UIADD3 UR8, UR8, 0x90, URZ ;  /* 0x0000009008087890 */ /* 0x000fcc000fffe03f */
[----:B------:R-:W-:-:S05]  /*54c0*/  IMAD.U32 R24, RZ, RZ, UR8 ;  /* 0x00000008ff187e24 */ /* 0x000fca000f8e00ff */
[----:B----4-:R-:W-:-:S04]  /*54d0*/  PRMT R24, R227, 0x654, R24 ;  /* 0x00000654e3187816 */ /* 0x010fc80000000018 */
[----:B------:R0:W-:Y:S03]  /*54e0*/  SYNCS.ARRIVE.TRANS64.RED.A1T0 RZ, [R24+URZ], RZ ;  /* 0x000000ff18ff79a7 */ /* 0x0001e6000810043f */
.L_x_37:
[----:B------:R-:W-:Y:S05]  /*54f0*/  BSYNC B0 ;  /* 0x0000000000007941 */ /* 0x000fea0003800000 */
.L_x_36:
[----:B------:R-:W-:-:S06]  /*5500*/  UISETP.GT.U32.AND UP0, UPT, UR13, 0x1, UPT ;  /* 0x000000010d00788c */ /* 0x000fcc000bf04070 */
[----:B------:R-:W-:-:S13]  /*5510*/  PLOP3.LUT P0, PT, PT, PT, UP0, 0x80, 0x0 ;  /* 0x000000000000781c */ /* 0x000fda0003f0f008 */
[----:B------:R-:W-:Y:S05]  /*5520*/  @P0 BRA `(.L_x_34) ;  /* 0x0000000000040947 */ /* 0x000fea0003800000 */
[----:B------:R-:W-:Y:S01]  /*5530*/  BPT.TRAP 0x1 ;  /* 0x000000040000795c */ /* 0x000fe20000300000 */
.L_x_34:
[----:B-----5:R4:W-:Y:S01]  /*5540*/  STL [R1+0x94], R2 ;  /* 0x0000940201007387 */ /* 0x0209e20000100800 */
[----:B------:R-:W1:Y:S01]  /*5550*/  LDC R29, c[0x0][0x288] ;  /* 0x0000a200ff1d7b82 */ /* 0x000e620000000800 */
[----:B------:R-:W-:Y:S02]  /*5560*/  UIADD3 UR9, UR12, UR5, URZ ;  /* 0x000000050c097290 */ /* 0x000fe4000fffe03f */
[----:B------:R-:W-:Y:S01]  /*5570*/  USHF.R.S32.HI UR10, URZ, 0x1f, UR22 ;  /* 0x0000001f3f0a7899 */ /* 0x000fe20008011416 */
[----:B------:R-:W-:Y:S01]  /*5580*/  ULDC.64 UR6, c[0x0][0x5d0] ;  /* 0x0001740000067ab9 */ /* 0x000fe20000000a00 */
[----:B------:R-:W-:Y:S01]  /*5590*/  ULDC UR11, c[0x0][0x284] ;  /* 0x0000a100000b7ab9 */ /* 0x000fe20000000800 */
[----:B----4-:R-:W4:Y:S04]  /*55a0*/  LDL.LU R2, [R1+0x88] ;  /* 0x0000880001027983 */ /* 0x010f280000300800 */
[----:B------:R2:W-:Y:S04]  /*55b0*/  STL [R1+0x90], R0 ;  /* 0x0000900001007387 */ /* 0x0005e80000100800 */
[----:B0-----:R-:W3:Y:S01]  /*55c0*/  LDL.LU R227, [R1+0x8c] ;  /* 0x00008c0001e37983 */ /* 0x001ee20000300800 */
[----:B--2---:R-:W0:Y:S02]  /*55d0*/  S2R R0, SR_TID.X ;  /* 0x0000000000007919 */ /* 0x004e240000002100 */
[----:B0-----:R-:W-:-:S02]  /*55e0*/  SHF.R.U32.HI R24, RZ, 0x2, R0 ;  /* 0x00000002ff187819 */ /* 0x001fc40000011600 */
[----:B------:R-:W-:Y:S02]  /*55f0*/  LOP3.LUT R26, R0, 0x60, RZ, 0xc0, !PT ;  /* 0x00000060001a7812 */ /* 0x000fe400078ec0ff */
[----:B------:R-:W-:Y:S02]  /*5600*/  SHF.R.U32.HI R27, RZ, 0x7, R0 ;  /* 0x00000007ff1b7819 */ /* 0x000fe40000011600 */
[----:B------:R-:W-:Y:S02]  /*5610*/  LOP3.LUT R25, R24, 0x7, RZ, 0xc0, !PT ;  /* 0x0000000718197812 */ /* 0x000fe400078ec0ff */
[----:B------:R-:W-:Y:S02]  /*5620*/  SHF.R.U32.HI R28, RZ, 0x1, R26 ;  /* 0x00000001ff1c7819 */ /* 0x000fe4000001161a */
[----:B------:R-:W-:Y:S02]  /*5630*/  LOP3.LUT R24, R27, 0x1, RZ, 0xc0, !PT ;  /* 0x000000011b187812 */ /* 0x000fe400078ec0ff */
[----:B------:R-:W-:Y:S01]  /*5640*/  IADD3 R27, RZ, -R28, -R25 ;  /* 0x8000001cff1b7210 */ /* 0x000fe20007ffe819 */
[----:B------:R-:W-:-:S02]  /*5650*/  IMAD.SHL.U32 R32, R0, 0x2, RZ ;  /* 0x0000000200207824 */ /* 0x000fc400078e00ff */
[C---:B------:R-:W-:Y:S02]  /*5660*/  IMAD.SHL.U32 R26, R24.reuse, 0x40, RZ ;  /* 0x00000040181a7824 */ /* 0x040fe400078e00ff */
[----:B------:R-:W-:Y:S01]  /*5670*/  IMAD R42, R24, -0x40, R27 ;  /* 0xffffffc0182a7824 */ /* 0x000fe200078e021b */
[----:B------:R-:W-:Y:S01]  /*5680*/  LOP3.LUT R24, R0, 0x3, RZ, 0xc0, !PT ;  /* 0x0000000300187812 */ /* 0x000fe200078ec0ff */
[----:B----4-:R-:W-:Y:S02]  /*5690*/  IMAD.SHL.U32 R41, R2, 0x80, RZ ;  /* 0x0000008002297824 */ /* 0x010fe400078e00ff */
[----:B------:R0:W5:Y:S04]  /*56a0*/  LDL.LU R2, [R1+0x94] ;  /* 0x0000940001027983 */ /* 0x0001680000300800 */
[----:B------:R0:W5:Y:S01]  /*56b0*/  LDL.LU R0, [R1+0x90] ;  /* 0x0000900001007983 */ /* 0x0001620000300800 */
[----:B------:R-:W-:Y:S01]  /*56c0*/  LOP3.LUT R43, R26, 0x40, R25, 0xe2, !PT ;  /* 0x000000401a2b7812 */ /* 0x000fe200078ee219 */
[----:B---3--:R-:W-:Y:S01]  /*56d0*/  IMAD.SHL.U32 R25, R227, 0x100, RZ ;  /* 0x00000100e3197824 */ /* 0x008fe200078e00ff */
[----:B------:R-:W-:Y:S01]  /*56e0*/  UISETP.GT.U32.AND UP0, UPT, UR9, 0x11, UPT ;  /* 0x000000110900788c */ /* 0x000fe2000bf04070 */
[C---:B-1----:R-:W-:Y:S01]  /*56f0*/  ISETP.GE.AND P0, PT, R41.reuse, R29, PT ;  /* 0x0000001d2900720c */ /* 0x042fe20003f06270 */
[----:B------:R-:W-:Y:S01]  /*5700*/  UIMAD UR5, UR10, UR6, URZ ;  /* 0x000000060a0572a4 */ /* 0x000fe2000f8e023f */
[----:B------:R-:W-:Y:S01]  /*5710*/  LOP3.LUT R32, R41, 0x6, R32, 0xf8, !PT ;  /* 0x0000000629207812 */ /* 0x000fe200078ef820 */
[----:B------:R-:W-:Y:S01]  /*5720*/  UISETP.LT.U32.AND UP0, UPT, UR12, 0x12, UP0 ;  /* 0x000000120c00788c */ /* 0x000fe20008701070 */
[----:B------:R-:W-:Y:S01]  /*5730*/  ISETP.GE.OR P0, PT, R25, UR11, P0 ;  /* 0x0000000b19007c0c */ /* 0x000fe20008706670 */
[----:B------:R-:W-:Y:S01]  /*5740*/  UISETP.GE.U32.AND UP1, UPT, UR12, 0x12, UPT ;  /* 0x000000120c00788c */ /* 0x000fe2000bf26070 */
[----:B------:R-:W-:Y:S01]  /*5750*/  IMAD.U32 R27, RZ, RZ, UR6 ;  /* 0x00000006ff1b7e24 */ /* 0x000fe2000f8e00ff */
[----:B------:R-:W-:Y:S01]  /*5760*/  UIMAD UR8, UR22, UR7, UR5 ;  /* 0x00000007160872a4 */ /* 0x000fe2000f8e0205 */
[----:B------:R-:W-:Y:S01]  /*5770*/  SHF.R.S32.HI R33, RZ, 0x1f, R32 ;  /* 0x0000001fff217819 */ /* 0x000fe20000011420 */
[----:B------:R-:W-:-:S02]  /*5780*/  UIMAD.WIDE.U32 UR6, UR9, 0x38e38e39, URZ ;  /* 0x38e38e39090678a5 */ /* 0x000fc4000f8e003f */
[----:B------:R-:W-:Y:S02]  /*5790*/  USEL UR5, URZ, 0x1, !UP0 ;  /* 0x000000013f057887 */ /* 0x000fe4000c000000 */
[----:B------:R-:W-:Y:S01]  /*57a0*/  USHF.R.U32.HI UR6, URZ, 0x2, UR7 ;  /* 0x000000023f067899 */ /* 0x000fe20008011607 */
[----:B------:R-:W-:Y:S01]  /*57b0*/  IMAD.WIDE.U32 R26, R27, UR22, R32 ;  /* 0x000000161b1a7c25 */ /* 0x000fe2000f8e0020 */
[----:B------:R-:W-:Y:S01]  /*57c0*/  ULOP3.LUT UR4, UR4, UR5, URZ, 0x3c, !UPT ;  /* 0x0000000504047292 */ /* 0x000fe2000f8e3c3f */
[----:B------:R-:W-:Y:S02]  /*57d0*/  IADD3 R42, -R25, UR11, R42 ;  /* 0x0000000b192a7c10 */ /* 0x000fe4000fffe12a */
[----:B------:R-:W-:Y:S01]  /*57e0*/  IMAD.WIDE R38, R227, 0x100, RZ ;  /* 0x00000100e3267825 */ /* 0x000fe200078e02ff */
[----:B------:R-:W-:Y:S02]  /*57f0*/  UIMAD UR5, UR6, -0x12, UR9 ;  /* 0xffffffee060578a4 */ /* 0x000fe4000f8e0209 */
[----:B------:R-:W-:Y:S01]  /*5800*/  @UP1 ULOP3.LUT UR4, UR4, 0x1, UR6, 0x78, !UPT ;  /* 0x0000000104041892 */ /* 0x000fe2000f8e7806 */
[----:B------:R-:W-:-:S02]  /*5810*/  IMAD R24, R24, -0x2, R29 ;  /* 0xfffffffe18187824 */ /* 0x000fc400078e021d */
[----:B------:R-:W-:Y:S01]  /*5820*/  VIADD R27, R27, UR8 ;  /* 0x000000081b1b7c36 */ /* 0x000fe20008000000 */
[----:B------:R-:W-:Y:S01]  /*5830*/  LOP3.LUT R43, R38, R43, R28, 0xfe, !PT ;  /* 0x0000002b262b7212 */ /* 0x000fe200078efe1c */
[----:B------:R-:W-:Y:S02]  /*5840*/  IMAD.IADD R41, R24, 0x1, -R41 ;  /* 0x0000000118297824 */ /* 0x000fe400078e0a29 */
[----:B------:R-:W-:Y:S01]  /*5850*/  IMAD.MOV.U32 R40, RZ, RZ, -0x1 ;  /* 0xffffffffff287424 */ /* 0x000fe200078e00ff */
[----:B0-----:R-:W-:Y:S06]  /*5860*/  @P0 BRA `(.L_x_38) ;  /* 0x0000008c00fc0947 */ /* 0x001fec0003800000 */
[----:B------:R-:W0:Y:S01]  /*5870*/  LDC.64 R28, c[0x0][0x5c8] ;  /* 0x00017200ff1c7b82 */ /* 0x000e220000000a00 */
[----:B------:R-:W-:Y:S01]  /*5880*/  ULDC.64 UR6, c[0x0][0x5c0] ;  /* 0x0001700000067ab9 */ /* 0x000fe20000000a00 */
[----:B------:R-:W-:Y:S01]  /*5890*/  BSSY B0, `(.L_x_38) ;  /* 0x00008fc000007945 */ /* 0x000fe20003800000 */
[-C--:B0-----:R-:W-:Y:S01]  /*58a0*/  IMAD R24, R39, R28.reuse, RZ ;  /* 0x0000001c27187224 */ /* 0x081fe200078e02ff */
[----:B------:R-:W-:Y:S01]  /*58b0*/  SHF.L.U64.HI R34, R28, 0x3, R29 ;  /* 0x000000031c227819 */ /* 0x000fe2000001021d */
[----:B------:R-:W-:-:S04]  /*58c0*/  IMAD.WIDE.U32 R26, R43, R28, R26 ;  /* 0x0000001c2b1a7225 */ /* 0x000fc800078e001a */
[----:B------:R-:W-:Y:S01]  /*58d0*/  IMAD R25, R43, R29, R24 ;  /* 0x0000001d2b197224 */ /* 0x000fe200078e0218 */
[----:B------:R-:W-:Y:S01]  /*58e0*/  IADD3 R24, P3, R26, UR6, RZ ;  /* 0x000000061a187c10 */ /* 0x000fe2000ff7e0ff */
[C---:B------:R-:W-:Y:S01]  /*58f0*/  IMAD.SHL.U32 R35, R28.reuse, 0x8, RZ ;  /* 0x000000081c237824 */ /* 0x040fe200078e00ff */
[----:B------:R-:W-:Y:S01]  /*5900*/  LEA R30, P2, R28, R26, 0x7 ;  /* 0x0000001a1c1e7211 */ /* 0x000fe200078438ff */
[----:B------:R-:W-:-:S03]  /*5910*/  IMAD.IADD R27, R27, 0x1, R25 ;  /* 0x000000011b1b7824 */ /* 0x000fc600078e0219 */
[----:B------:R-:W-:Y:S02]  /*5920*/  IADD3 R26, P1, P0, R26, UR6, R35 ;  /* 0x000000061a1a7c10 */ /* 0x000fe4000f83e023 */
[----:B------:R-:W-:Y:S02]  /*5930*/  IADD3.X R25, R27, UR7, RZ, P3, !PT ;  /* 0x000000071b197c10 */ /* 0x000fe40009ffe4ff */
[----:B------:R-:W-:Y:S02]  /*5940*/  FSETP.NEU.AND P3, PT, RZ, UR21, PT ;  /* 0x00000015ff007c0b */ /* 0x000fe4000bf6d000 */
[----:B------:R-:W-:Y:S02]  /*5950*/  LEA.HI.X R31, R28, R27, R29, 0x7, P2 ;  /* 0x0000001b1c1f7211 */ /* 0x000fe400010f3c1d */
[C---:B------:R-:W-:Y:S02]  /*5960*/  IADD3 R28, P2, R30.reuse, UR6, RZ ;  /* 0x000000061e1c7c10 */ /* 0x040fe4000ff5e0ff */
[----:B------:R-:W-:-:S02]  /*5970*/  IADD3 R30, P5, P6, R30, UR6, R35 ;  /* 0x000000061e1e7c10 */ /* 0x000fc4000febe023 */
[----:B------:R-:W-:Y:S02]  /*5980*/  IADD3.X R29, R31, UR7, RZ, P2, !PT ;  /* 0x000000071f1d7c10 */ /* 0x000fe400097fe4ff */
[--C-:B------:R-:W-:Y:S02]  /*5990*/  IADD3.X R27, R27, UR7, R34.reuse, P1, P0 ;  /* 0x000000071b1b7c10 */ /* 0x100fe40008fe0422 */
[----:B------:R-:W-:Y:S01]  /*59a0*/  IADD3.X R31, R31, UR7, R34, P5, P6 ;  /* 0x000000071f1f7c10 */ /* 0x000fe2000afec422 */
[----:B------:R-:W-:Y:S06]  /*59b0*/  @!P3 BRA `(.L_x_39) ;  /* 0x0000006c001cb947 */ /* 0x000fec0003800000 */
[----:B------:R-:W-:Y:S01]  /*59c0*/  ULDC.64 UR8, c[0x0][0x5b8] ;  /* 0x00016e0000087ab9 */ /* 0x000fe20000000a00 */
[----:B------:R-:W-:Y:S01]  /*59d0*/  ISETP.GE.AND P0, PT, R42, 0x1, PT ;  /* 0x000000012a00780c */ /* 0x000fe20003f06270 */
[----:B------:R-:W-:Y:S02]  /*59e0*/  UIMAD UR6, UR10, UR8, URZ ;  /* 0x000000080a0672a4 */ /* 0x000fe4000f8e023f */
[----:B------:R-:W-:Y:S01]  /*59f0*/  IMAD.U32 R35, RZ, RZ, UR8 ;  /* 0x00000008ff237e24 */ /* 0x000fe2000f8e00ff */
[----:B------:R-:W-:Y:S01]  /*5a00*/  BSSY B1, `(.L_x_40) ;  /* 0x0000010000017945 */ /* 0x000fe20003800000 */
[----:B------:R-:W-:Y:S01]  /*5a10*/  ISETP.LT.OR P3, PT, R41, 0x1, !P0 ;  /* 0x000000012900780c */ /* 0x000fe20004761670 */
[----:B------:R-:W-:Y:S02]  /*5a20*/  UIMAD UR6, UR22, UR9, UR6 ;  /* 0x00000009160672a4 */ /* 0x000fe4000f8e0206 */
[----:B------:R-:W-:Y:S01]  /*5a30*/  IMAD.WIDE.U32 R32, R35, UR22, R32 ;  /* 0x0000001623207c25 */ /* 0x000fe2000f8e0020 */
[----:B------:R-:W-:-:S03]  /*5a40*/  ULDC.64 UR8, c[0x0][0x5a8] ;  /* 0x00016a0000087ab9 */ /* 0x000fc60000000a00 */
[----:B------:R-:W-:Y:S02]  /*5a50*/  IMAD.MOV.U32 R36, RZ, RZ, R32 ;  /* 0x000000ffff247224 */ /* 0x000fe400078e0020 */
[----:B------:R-:W-:Y:S01]  /*5a60*/  VIADD R37, R33, UR6 ;  /* 0x0000000621257c36 */ /* 0x000fe20008000000 */
[----:B------:R-:W-:Y:S02]  /*5a70*/  ULDC.64 UR6, c[0x0][0x5b0] ;  /* 0x00016c0000067ab9 */ /* 0x000fe40000000a00 */
[----:B------:R-:W-:Y:S02]  /*5a80*/  IMAD R34, R39, UR6, RZ ;  /* 0x0000000627227c24 */ /* 0x000fe4000f8e02ff */
[----:B------:R-:W-:-:S04]  /*5a90*/  IMAD.WIDE.U32 R32, R43, UR6, R36 ;  /* 0x000000062b207c25 */ /* 0x000fc8000f8e0024 */
[--C-:B------:R-:W-:Y:S01]  /*5aa0*/  IMAD R35, R43, UR7, R34.reuse ;  /* 0x000000072b237c24 */ /* 0x100fe2000f8e0222 */
[----:B------:R-:W-:Y:S02]  /*5ab0*/  IADD3 R32, P1, R32, UR8, RZ ;  /* 0x0000000820207c10 */ /* 0x000fe4000ff3e0ff */
[----:B------:R-:W-:Y:S02]  /*5ac0*/  PRMT R34, RZ, 0x7610, R34 ;  /* 0x00007610ff227816 */ /* 0x000fe40000000022 */
[----:B------:R-:W-:Y:S01]  /*5ad0*/  IADD3.X R33, R33, UR9, R35, P1, !PT ;  /* 0x0000000921217c10 */ /* 0x000fe20008ffe423 */
[----:B------:R-:W-:Y:S08]  /*5ae0*/  @P3 BRA `(.L_x_41) ;  /* 0x0000000000043947 */ /* 0x000ff00003800000 */
[----:B------:R0:W5:Y:S02]  /*5af0*/  LDG.E.U8 R34, desc[UR16][R32.64] ;  /* 0x0000001020227981 */ /* 0x000164000c1e1100 */
.L_x_41:
[----:B------:R-:W-:Y:S05]  /*5b00*/  BSYNC B1 ;  /* 0x0000000000017941 */ /* 0x000fea0003800000 */
.L_x_40:
[----:B-----5:R-:W-:Y:S01]  /*5b10*/  LOP3.LUT R34, R34, 0xff, RZ, 0xc0, !PT ;  /* 0x000000ff22227812 */ /* 0x020fe200078ec0ff */
[----:B------:R-:W-:Y:S01]  /*5b20*/  BSSY B1, `(.L_x_42) ;  /* 0x000000b000017945 */ /* 0x000fe20003800000 */
[----:B------:R-:W-:Y:S02]  /*5b30*/  ISETP.LT.OR P2, PT, R41, 0x2, !P0 ;  /* 0x000000022900780c */ /* 0x000fe40004741670 */
[----:B------:R-:W-:-:S05]  /*5b40*/  F2FP.F16.E5M2.UNPACK_B R34, R34 ;  /* 0x00000022ff22723e */ /* 0x000fca00020004ff */
[----:B------:R-:W-:-:S05]  /*5b50*/  HADD2.F32 R34, -RZ, R34.H0_H0 ;  /* 0x20000022ff227230 */ /* 0x000fca0000004100 */
[----:B------:R-:W-:Y:S01]  /*5b60*/  FMUL R35, R34, UR21 ;  /* 0x0000001522237c20 */ /* 0x000fe20008400000 */
[----:B------:R-:W-:-:S03]  /*5b70*/  PRMT R34, RZ, 0x7610, R34 ;  /* 0x00007610ff227816 */ /* 0x000fc60000000022 */
[----:B------:R-:W-:-:S05]  /*5b80*/  FFMA R35, R226, UR20, R35 ;  /* 0x00000014e2237c23 */ /* 0x000fca0008000023 */
[----:B------:R-:W-:-:S05]  /*5b90*/  F2FP.SATFINITE.E5M2.F32.PACK_AB_MERGE_C R35, RZ, R35, RZ ;  /* 0x00000023ff23723e */ /* 0x000fca00048060ff */
[----:B------:R1:W-:Y:S01]  /*5ba0*/  @!P3 STG.E.U8 desc[UR16][R24.64], R35 ;  /* 0x000000231800b986 */ /* 0x0003e2000c101110 */
[----:B------:R-:W-:Y:S05]  /*5bb0*/  @P2 BRA `(.L_x_43) ;  /* 0x0000000000042947 */ /* 0x000fea0003800000 */
[----:B------:R2:W5:Y:S02]  /*5bc0*/  LDG.E.U8 R34, desc[UR16][R32.64+0x1] ;  /* 0x0000011020227981 */ /* 0x000564000c1e1100 */
.L_x_43:
[----:B------:R-:W-:Y:S05]  /*5bd0*/  BSYNC B1 ;  /* 0x0000000000017941 */ /* 0x000fea0003800000 */
.L_x_42:
[----:B-----5:R-:W-:Y:S01]  /*5be0*/  LOP3.LUT R34, R34, 0xff, RZ, 0xc0, !PT ;  /* 0x000000ff22227812 */ /* 0x020fe200078ec0ff */
[----:B------:R-:W-:Y:S01]  /*5bf0*/  BSSY B1, `(.L_x_44) ;  /* 0x0000013000017945 */ /* 0x000fe20003800000 */
[----:B------:R-:W-:Y:S02]  /*5c00*/  IADD3 R45, P1, R43, 0x8, RZ ;  /* 0x000000082b2d7810 */ /* 0x000fe40007f3e0ff */
[----:B------:R-:W-:-:S03]  /*5c10*/  F2FP.F16.E5M2.UNPACK_B R34, R34 ;  /* 0x00000022ff22723e */ /* 0x000fc600020004ff */
[----:B-1----:R-:W-:Y:S01]  /*5c20*/  IMAD.X R35, RZ, RZ, R39, P1 ;  /* 0x000000ffff237224 */ /* 0x002fe200008e0627 */
[----:B------:R-:W-:Y:S01]  /*5c30*/  ISETP.GE.AND P1, PT, R42, 0x9, PT ;  /* 0x000000092a00780c */ /* 0x000fe20003f26270 */
[----:B------:R-:W-:Y:S02]  /*5c40*/  HADD2.F32 R34, -RZ, R34.H0_H0 ;  /* 0x20000022ff227230 */ /* 0x000fe40000004100 */
[----:B------:R-:W-:Y:S01]  /*5c50*/  IMAD R46, R35, UR6, RZ ;  /* 0x00000006232e7c24 */ /* 0x000fe2000f8e02ff */
[----:B------:R-:W-:Y:S02]  /*5c60*/  ISETP.LT.OR P5, PT, R41, 0x1, !P1 ;  /* 0x000000012900780c */ /* 0x000fe40004fa1670 */
[----:B------:R-:W-:Y:S01]  /*5c70*/  FMUL R44, R34, UR21 ;  /* 0x00000015222c7c20 */ /* 0x000fe20008400000 */
[----:B------:R-:W-:-:S04]  /*5c80*/  IMAD.WIDE.U32 R34, R45, UR6, R36 ;  /* 0x000000062d227c25 */ /* 0x000fc8000f8e0024 */
[----:B------:R-:W-:Y:S01]  /*5c90*/  FFMA R44, R225, UR20, R44 ;  /* 0x00000014e12c7c23 */ /* 0x000fe2000800002c */
[----:B------:R-:W-:Y:S01]  /*5ca0*/  IMAD R45, R45, UR7, R46 ;  /* 0x000000072d2d7c24 */ /* 0x000fe2000f8e022e */
[----:B------:R-:W-:-:S03]  /*5cb0*/  IADD3 R34, P3, R34, UR8, RZ ;  /* 0x0000000822227c10 */ /* 0x000fc6000ff7e0ff */
[----:B------:R-:W-:Y:S02]  /*5cc0*/  F2FP.SATFINITE.E5M2.F32.PACK_AB_MERGE_C R47, RZ, R44, RZ ;  /* 0x0000002cff2f723e */ /* 0x000fe400048060ff */
[----:B------:R-:W-:Y:S02]  /*5cd0*/  IADD3.X R35, R35, UR9, R45, P3, !PT ;  /* 0x0000000923237c10 */ /* 0x000fe40009ffe42d */
[----:B------:R-:W-:Y:S01]  /*5ce0*/  PRMT R44, RZ, 0x7610, R44 ;  /* 0x00007610ff2c7816 */ /* 0x000fe2000000002c */
[----:B------:R1:W-:Y:S01]  /*5cf0*/  @!P2 STG.E.U8 desc[UR16][R24.64+0x1], R47 ;  /* 0x0000012f1800a986 */ /* 0x0003e2000c101110 */
[----:B------:R-:W-:Y:S05]  /*5d00*/  @P5 BRA `(.L_x_45) ;  /* 0x0000000000045947 */ /* 0x000fea0003800000 */
[----:B------:R3:W5:Y:S02]  /*5d10*/  LDG.E.U8 R44, desc[UR16][R34.64] ;  /* 0x00000010222c7981 */ /* 0x000764000c1e1100 */
.L_x_45:
[----:B------:R-:W-:Y:S05]  /*5d20*/  BSYNC B1 ;  /* 0x0000000000017941 */ /* 0x000fea0003800000 */
.L_x_44:
        /* <DEDUP_REMOVED lines=12> */
.L_x_47:
[----:B------:R-:W-:Y:S05]  /*5df0*/  BSYNC B1 ;  /* 0x0000000000017941 */ /* 0x000fea0003800000 */
.L_x_46:
[----:B-----5:R-:W-:Y:S01]  /*5e00*/  LOP3.LUT R44, R44, 0xff, RZ, 0xc0, !PT ;  /* 0x000000ff2c2c7812 */ /* 0x020fe200078ec0ff */
[----:B------:R-:W-:Y:S01]  /*5e10*/  BSSY B1, `(.L_x_48) ;  /* 0x000000b000017945 */ /* 0x000fe20003800000 */
[----:B------:R-:W-:Y:S02]  /*5e20*/  ISETP.LT.OR P3, PT, R41, 0x9, !P0 ;  /* 0x000000092900780c */ /* 0x000fe40004761670 */
[----:B------:R-:W-:-:S05]  /*5e30*/  F2FP.F16.E5M2.UNPACK_B R44, R44 ;  /* 0x0000002cff2c723e */ /* 0x000fca00020004ff */
[----:B------:R-:W-:-:S05]  /*5e40*/  HADD2.F32 R44, -RZ, R44.H0_H0 ;  /* 0x2000002cff2c7230 */ /* 0x000fca0000004100 */
[----:B------:R-:W-:-:S04]  /*5e50*/  FMUL R44, R44, UR21 ;  /* 0x000000152c2c7c20 */ /* 0x000fc80008400000 */
[----:B------:R-:W-:-:S05]  /*5e60*/  FFMA R44, R223, UR20, R44 ;  /* 0x00000014df2c7c23 */ /* 0x000fca000800002c */
[----:B----4-:R-:W-:Y:S02]  /*5e70*/  F2FP.SATFINITE.E5M2.F32.PACK_AB_MERGE_C R45, RZ, R44, RZ ;  /* 0x0000002cff2d723e */ /* 0x010fe400048060ff */
[----:B------:R-:W-:-:S03]  /*5e80*/  PRMT R44, RZ, 0x7610, R44 ;  /* 0x00007610ff2c7816 */ /* 0x000fc6000000002c */
[----:B------:R4:W-:Y:S01]  /*5e90*/  @!P2 STG.E.U8 desc[UR16][R26.64+0x1], R45 ;  /* 0x0000012d1a00a986 */ /* 0x0009e2000c101110 */
[----:B------:R-:W-:Y:S05]  /*5ea0*/  @P3 BRA `(.L_x_49) ;  /* 0x0000000000043947 */ /* 0x000fea0003800000 */
[----:B------:R0:W5:Y:S02]  /*5eb0*/  LDG.E.U8 R44, desc[UR16][R32.64+0x8] ;  /* 0x00000810202c7981 */ /* 0x000164000c1e1100 */
.L_x_49:
[----:B------:R-:W-:Y:S05]  /*5ec0*/  BSYNC B1 ;  /* 0x0000000000017941 */ /* 0x000fea0003800000 */
.L_x_48:
[----:B-----5:R-:W-:Y:S01]  /*5ed0*/  LOP3.LUT R44, R44, 0xff, RZ, 0xc0, !PT ;  /* 0x000000ff2c2c7812 */ /* 0x020fe200078ec0ff */
[----:B------:R-:W-:Y:S01]  /*5ee0*/  BSSY B1, `(.L_x_50) ;  /* 0x000000b000017945 */ /* 0x000fe20003800000 */
[----:B------:R-:W-:Y:S02]  /*5ef0*/  ISETP.LT.OR P2, PT, R41, 0xa, !P0 ;  /* 0x0000000a2900780c */ /* 0x000fe40004741670 */
[----:B------:R-:W-:-:S05]  /*5f00*/  F2FP.F16.E5M2.UNPACK_B R44, R44 ;  /* 0x0000002cff2c723e */ /* 0x000fca00020004ff */
[----:B------:R-:W-:-:S05]  /*5f10*/  HADD2.F32 R44, -RZ, R44.H0_H0 ;  /* 0x2000002cff2c7230 */ /* 0x000fca0000004100 */
[----:B----4-:R-:W-:Y:S01]  /*5f20*/  FMUL R45, R44, UR21 ;  /* 0x000000152c2d7c20 */ /* 0x010fe20008400000 */
[----:B------:R-:W-:-:S03]  /*5f30*/  PRMT R44, RZ, 0x7610, R44 ;  /* 0x00007610ff2c7816 */ /* 0x000fc6000000002c */
[----:B------:R-:W-:-:S05]  /*5f40*/  FFMA R45, R222, UR20, R45 ;  /* 0x00000014de2d7c23 */ /* 0x000fca000800002d */
[----:B------:R-:W-:-:S05]  /*5f50*/  F2FP.SATFINITE.E5M2.F32.PACK_AB_MERGE_C R45, RZ, R45, RZ ;  /* 0x0000002dff2d723e */ /* 0x000fca00048060ff */
[----:B------:R4:W-:Y:S01]  /*5f60*/  @!P3 STG.E.U8 desc[UR16][R24.64+0x8], R45 ;  /* 0x0000082d1800b986 */ /* 0x0009e2000c101110 */
[----:B------:R-:W-:Y:S05]  /*5f70*/  @P2 BRA `(.L_x_51) ;  /* 0x0000000000042947 */ /* 0x000fea0003800000 */
[----:B------:R0:W5:Y:S02]  /*5f80*/  LDG.E.U8 R44, desc[UR16][R32.64+0x9] ;  /* 0x00000910202c7981 */ /* 0x000164000c1e1100 */
.L_x_51:
[----:B------:R-:W-:Y:S05]  /*5f90*/  BSYNC B1 ;  /* 0x0000000000017941 */ /* 0x000fea0003800000 */
.L_x_50:
        /* <DEDUP_REMOVED lines=12> */
.L_x_53:
[----:B------:R-:W-:Y:S05]  /*6060*/  BSYNC B1 ;  /* 0x0000000000017941 */ /* 0x000fea0003800000 */
.L_x_52:
        /* <DEDUP_REMOVED lines=12> */
.L_x_55:
[----:B------:R-:W-:Y:S05]  /*6130*/  BSYNC B1 ;  /* 0x0000000000017941 */ /* 0x000fea0003800000 */
.L_x_54:
        /* <DEDUP_REMOVED lines=12> */
.L_x_57:
[----:B------:R-:W-:Y:S05]  /*6200*/  BSYNC B1 ;  /* 0x0000000000017941 */ /* 0x000fea0003800000 */
.L_x_56:
        /* <DEDUP_REMOVED lines=12> */
.L_x_59:
[----:B------:R-:W-:Y:S05]  /*62d0*/  BSYNC B1 ;  /* 0x0000000000017941 */ /* 0x000fea0003800000 */
.L_x_58:
        /* <DEDUP_REMOVED lines=12> */
.L_x_61:
[----:B------:R-:W-:Y:S05]  /*63a0*/  BSYNC B1 ;  /* 0x0000000000017941 */ /* 0x000fea0003800000 */
.L_x_60:
        /* <DEDUP_REMOVED lines=12> */
.L_x_63:
[----:B------:R-:W-:Y:S05]  /*6470*/  BSYNC B1 ;  /* 0x0000000000017941 */ /* 0x000fea0003800000 */
.L_x_62:
        /* <DEDUP_REMOVED lines=12> */
.L_x_65:
[----:B------:R-:W-:Y:S05]  /*6540*/  BSYNC B1 ;  /* 0x0000000000017941 */ /* 0x000fea0003800000 */
.L_x_64:
        /* <DEDUP_REMOVED lines=12> */
.L_x_67:
[----:B------:R-:W-:Y:S05]  /*6610*/  BSYNC B1 ;  /* 0x0000000000017941 */ /* 0x000fea0003800000 */
.L_x_66:
        /* <DEDUP_REMOVED lines=12> */
.L_x_69:
[----:B------:R-:W-:Y:S05]  /*66e0*/  BSYNC B1 ;  /* 0x0000000000017941 */ /* 0x000fea0003800000 */
.L_x_68:
        /* <DEDUP_REMOVED lines=12> */
.L_x_71:
[----:B------:R-:W-:Y:S05]  /*67b0*/  BSYNC B1 ;  /* 0x0000000000017941 */ /* 0x000fea0003800000 */
.L_x_70:
        /* <DEDUP_REMOVED lines=12> */
.L_x_73:
[----:B------:R-:W-:Y:S05]  /*6880*/  BSYNC B1 ;  /* 0x0000000000017941 */ /* 0x000fea0003800000 */
.L_x_72:
        /* <DEDUP_REMOVED lines=12> */
.L_x_75:
[----:B------:R-:W-:Y:S05]  /*6950*/  BSYNC B1 ;  /* 0x0000000000017941 */ /* 0x000fea0003800000 */
.L_x_74:
        /* <DEDUP_REMOVED lines=12> */
.L_x_77:
[----:B------:R-:W-:Y:S05]  /*6a20*/  BSYNC B1 ;  /* 0x0000000000017941 */ /* 0x000fea0003800000 */
.L_x_76:
        /* <DEDUP_REMOVED lines=12> */
.L_x_79:
[----:B------:R-:W-:Y:S05]  /*6af0*/  BSYNC B1 ;  /* 0x0000000000017941 */ /* 0x000fea0003800000 */
.L_x_78:
        /* <DEDUP_REMOVED lines=12> */
.L_x_81:
[----:B------:R-:W-:Y:S05]  /*6bc0*/  BSYNC B1 ;  /* 0x0000000000017941 */ /* 0x000fea0003800000 */
.L_x_80:
        /* <DEDUP_REMOVED lines=12> */
.L_x_83:
[----:B------:R-:W-:Y:S05]  /*6c90*/  BSYNC B1 ;  /* 0x0000000000017941 */ /* 0x000fea0003800000 */
.L_x_82:
        /* <DEDUP_REMOVED lines=12> */
.L_x_85:
[----:B------:R-:W-:Y:S05]  /*6d60*/  BSYNC B1 ;  /* 0x0000000000017941 */ /* 0x000fea0003800000 */
.L_x_84:
        /* <DEDUP_REMOVED lines=12> */
.L_x_87:
[----:B------:R-:W-:Y:S05]  /*6e30*/  BSYNC B1 ;  /* 0x0000000000017941 */ /* 0x000fea0003800000 */
.L_x_86:
        /* <DEDUP_REMOVED lines=12> */
.L_x_89:
[----:B------:R-:W-:Y:S05]  /*6f00*/  BSYNC B1 ;  /* 0x0000000000017941 */ /* 0x000fea0003800000 */
.L_x_88:
        /* <DEDUP_REMOVED lines=12> */
.L_x_91:
[----:B------:R-:W-:Y:S05]  /*6fd0*/  BSYNC B1 ;  /* 0x0000000000017941 */ /* 0x000fea0003800000 */
.L_x_90:
        /* <DEDUP_REMOVED lines=12> */
.L_x_93:
[----:B------:R-:W-:Y:S05]  /*70a0*/  BSYNC B1 ;  /* 0x0000000000017941 */ /* 0x000fea0003800000 */
.L_x_92:
        /* <DEDUP_REMOVED lines=12> */
.L_x_95:
[----:B------:R-:W-:Y:S05]  /*7170*/  BSYNC B1 ;  /* 0x0000000000017941 */ /* 0x000fea0003800000 */
.L_x_94:
        /* <DEDUP_REMOVED lines=12> */
.L_x_97:
[----:B------:R-:W-:Y:S05]  /*7240*/  BSYNC B1 ;  /* 0x0000000000017941 */ /* 0x000fea0003800000 */
.L_x_96:
        /* <DEDUP_REMOVED lines=12> */
.L_x_99:
[----:B------:R-:W-:Y:S05]  /*7310*/  BSYNC B1 ;  /* 0x0000000000017941 */ /* 0x000fea0003800000 */
.L_x_98:
        /* <DEDUP_REMOVED lines=12> */
.L_x_101:
[----:B------:R-:W-:Y:S05]  /*73e0*/  BSYNC B1 ;  /* 0x0000000000017941 */ /* 0x000fea0003800000 */
.L_x_100:
        /* <DEDUP_REMOVED lines=12> */
.L_x_103:
[----:B------:R-:W-:Y:S05]  /*74b0*/  BSYNC B1 ;  /* 0x0000000000017941 */ /* 0x000fea0003800000 */
.L_x_102:
        /* <DEDUP_REMOVED lines=12> */
.L_x_105:
[----:B------:R-:W-:Y:S05]  /*7580*/  BSYNC B1 ;  /* 0x0000000000017941 */ /* 0x000fea0003800000 */
.L_x_104:
        /* <DEDUP_REMOVED lines=12> */
.L_x_107:
[----:B------:R-:W-:Y:S05]  /*7650*/  BSYNC B1 ;  /* 0x0000000000017941 */ /* 0x000fea0003800000 */
.L_x_106:
        /* <DEDUP_REMOVED lines=12> */
.L_x_109:
[----:B------:R-:W-:Y:S05]  /*7720*/  BSYNC B1 ;  /* 0x0000000000017941 */ /* 0x000fea0003800000 */
.L_x_108:
        /* <DEDUP_REMOVED lines=12> */
.L_x_111:
[----:B------:R-:W-:Y:S05]  /*77f0*/  BSYNC B1 ;  /* 0x0000000000017941 */ /* 0x000fea0003800000 */
.L_x_110:
        /* <DEDUP_REMOVED lines=12> */
.L_x_113:
[----:B------:R-:W-:Y:S05]  /*78c0*/  BSYNC B1 ;  /* 0x0000000000017941 */ /* 0x000fea0003800000 */
.L_x_112:
        /* <DEDUP_REMOVED lines=12> */
.L_x_115:
[----:B------:R-:W-:Y:S05]  /*7990*/  BSYNC B1 ;  /* 0x0000000000017941 */ /* 0x000fea0003800000 */
.L_x_114:
        /* <DEDUP_REMOVED lines=12> */
.L_x_117:
[----:B------:R-:W-:Y:S05]  /*7a60*/  BSYNC B1 ;  /* 0x0000000000017941 */ /* 0x000fea0003800000 */
.L_x_116:
        /* <DEDUP_REMOVED lines=12> */
.L_x_119:
[----:B------:R-:W-:Y:S05]  /*7b30*/  BSYNC B1 ;  /* 0x0000000000017941 */ /* 0x000fea0003800000 */
.L_x_118:
        /* <DEDUP_REMOVED lines=12> */
.L_x_121:
[----:B------:R-:W-:Y:S05]  /*7c00*/  BSYNC B1 ;  /* 0x0000000000017941 */ /* 0x000fea0003800000 */
.L_x_120:
        /* <DEDUP_REMOVED lines=12> */
.L_x_123:
[----:B------:R-:W-:Y:S05]  /*7cd0*/  BSYNC B1 ;  /* 0x0000000000017941 */ /* 0x000fea0003800000 */
.L_x_122:
        /* <DEDUP_REMOVED lines=12> */
.L_x_125:
[----:B------:R-:W-:Y:S05]  /*7da0*/  BSYNC B1 ;  /* 0x0000000000017941 */ /* 0x000fea0003800000 */
.L_x_124:
        /* <DEDUP_REMOVED lines=12> */
.L_x_127:
[----:B------:R-:W-:Y:S05]  /*7e70*/  BSYNC B1 ;  /* 0x0000000000017941 */ /* 0x000fea0003800000 */
.L_x_126:
        /* <DEDUP_REMOVED lines=12> */
.L_x_129:
[----:B------:R-:W-:Y:S05]  /*7f40*/  BSYNC B1 ;  /* 0x0000000000017941 */ /* 0x000fea0003800000 */
.L_x_128:
        /* <DEDUP_REMOVED lines=12> */
.L_x_131:
[----:B------:R-:W-:Y:S05]  /*8010*/  BSYNC B1 ;  /* 0x0000000000017941 */ /* 0x000fea0003800000 */
.L_x_130:
        /* <DEDUP_REMOVED lines=12> */
.L_x_133:
[----:B------:R-:W-:Y:S05]  /*80e0*/  BSYNC B1 ;  /* 0x0000000000017941 */ /* 0x000fea0003800000 */
.L_x_132:
        /* <DEDUP_REMOVED lines=12> */
.L_x_135:
[----:B------:R-:W-:Y:S05]  /*81b0*/  BSYNC B1 ;  /* 0x0000000000017941 */ /* 0x000fea0003800000 */
.L_x_134:
        /* <DEDUP_REMOVED lines=12> */
.L_x_137:
[----:B------:R-:W-:Y:S05]  /*8280*/  BSYNC B1 ;  /* 0x0000000000017941 */ /* 0x000fea0003800000 */
.L_x_136:
        /* <DEDUP_REMOVED lines=12> */
.L_x_139:
[----:B------:R-:W-:Y:S05]  /*8350*/  BSYNC B1 ;  /* 0x0000000000017941 */ /* 0x000fea0003800000 */
.L_x_138:
        /* <DEDUP_REMOVED lines=12> */
.L_x_141:
[----:B------:R-:W-:Y:S05]  /*8420*/  BSYNC B1 ;  /* 0x0000000000017941 */ /* 0x000fea0003800000 */
.L_x_140:
        /* <DEDUP_REMOVED lines=12> */
.L_x_143:
[----:B------:R-:W-:Y:S05]  /*84f0*/  BSYNC B1 ;  /* 0x0000000000017941 */ /* 0x000fea0003800000 */
.L_x_142:
        /* <DEDUP_REMOVED lines=12> */
.L_x_145:
[----:B------:R-:W-:Y:S05]  /*85c0*/  BSYNC B1 ;  /* 0x0000000000017941 */ /* 0x000fea0003800000 */
.L_x_144:
        /* <DEDUP_REMOVED lines=12> */
.L_x_147:
[----:B------:R-:W-:Y:S05]  /*8690*/  BSYNC B1 ;  /* 0x0000000000017941 */ /* 0x000fea0003800000 */
.L_x_146:
        /* <DEDUP_REMOVED lines=12> */
.L_x_149:
[----:B------:R-:W-:Y:S05]  /*8760*/  BSYNC B1 ;  /* 0x0000000000017941 */ /* 0x000fea0003800000 */
.L_x_148:
        /* <DEDUP_REMOVED lines=12> */
.L_x_151:
[----:B------:R-:W-:Y:S05]  /*8830*/  BSYNC B1 ;  /* 0x0000000000017941 */ /* 0x000fea0003800000 */
.L_x_150:
        /* <DEDUP_REMOVED lines=12> */
.L_x_153:
[----:B------:R-:W-:Y:S05]  /*8900*/  BSYNC B1 ;  /* 0x0000000000017941 */ /* 0x000fea0003800000 */
.L_x_152:
        /* <DEDUP_REMOVED lines=12> */
.L_x_155:
[----:B------:R-:W-:Y:S05]  /*89d0*/  BSYNC B1 ;  /* 0x0000000000017941 */ /* 0x000fea0003800000 */
.L_x_154:
        /* <DEDUP_REMOVED lines=12> */
.L_x_157:
[----:B------:R-:W-:Y:S05]  /*8aa0*/  BSYNC B1 ;  /* 0x0000000000017941 */ /* 0x000fea0003800000 */
.L_x_156:
        /* <DEDUP_REMOVED lines=12> */
.L_x_159:
[----:B------:R-:W-:Y:S05]  /*8b70*/  BSYNC B1 ;  /* 0x0000000000017941 */ /* 0x000fea0003800000 */
.L_x_158:
        /* <DEDUP_REMOVED lines=12> */
.L_x_161:
[----:B------:R-:W-:Y:S05]  /*8c40*/  BSYNC B1 ;  /* 0x0000000000017941 */ /* 0x000fea0003800000 */
.L_x_160:
        /* <DEDUP_REMOVED lines=12> */
.L_x_163:
[----:B------:R-:W-:Y:S05]  /*8d10*/  BSYNC B1 ;  /* 0x0000000000017941 */ /* 0x000fea0003800000 */
.L_x_162:
[----:B-----5:R-:W-:Y:S01]  /*8d20*/  LOP3.LUT R44, R44, 0xff, RZ, 0xc0, !PT ;  /* 0x000000ff2c2c7812 */ /* 0x020fe200078ec0ff */
[----:B------:R-:W-:Y:S01]  /*8d30*/  BSSY B1, `(.L_x_164) ;  /* 0x000000b000017945 */ /* 0x000fe20003800000 */
[----:B------:R-:W-:Y:S02]  /*8d40*/  ISETP.LT.OR P2, PT, R41, 0x79, !P1 ;  /* 0x000000792900780c */ /* 0x000fe40004f41670 */
[----:B------:R-:W-:Y:S02]  /*8d50*/  F2FP.F16.E5M2.UNPACK_B R44, R44 ;  /* 0x0000002cff2c723e */ /* 0x000fe400020004ff */
[----:B0-2---:R-:W-:-:S03]  /*8d60*/  PRMT R32, RZ, 0x7610, R32 ;  /* 0x00007610ff207816 */ /* 0x005fc60000000020 */
[----:B------:R-:W-:-:S05]  /*8d70*/  HADD2.F32 R44, -RZ, R44.H0_H0 ;  /* 0x2000002cff2c7230 */ /* 0x000fca0000004100 */
[----:B------:R-:W-:-:S04]  /*8d80*/  FMUL R44, R44, UR21 ;  /* 0x000000152c2c7c20 */ /* 0x000fc80008400000 */
[----:B------:R-:W-:-:S05]  /*8d90*/  FFMA R44, R165, UR20, R44 ;  /* 0x00000014a52c7c23 */ /* 0x000fca000800002c */
[----:B------:R-:W-:-:S05]  /*8da0*/  F2FP.SATFINITE.E5M2.F32.PACK_AB_MERGE_C R33, RZ, R44, RZ ;  /* 0x0000002cff21723e */ /* 0x000fca00048060ff */
[----:B------:R0:W-:Y:S01]  /*8db0*/  @!P0 STG.E.U8 desc[UR16][R24.64+0x79], R33 ;  /* 0x0000792118008986 */ /* 0x0001e2000c101110 */
[----:B------:R-:W-:Y:S05]  /*8dc0*/  @P2 BRA `(.L_x_165) ;  /* 0x0000000000042947 */ /* 0x000fea0003800000 */
[----:B------:R2:W5:Y:S02]  /*8dd0*/  LDG.E.U8 R32, desc[UR16][R34.64+0x78] ;  /* 0x0000781022207981 */ /* 0x000564000c1e1100 */
.L_x_165:
[----:B------:R-:W-:Y:S05]  /*8de0*/  BSYNC B1 ;  /* 0x0000000000017941 */ /* 0x000fea0003800000 */
.L_x_164:
[----:B-----5:R-:W-:Y:S01]  /*8df0*/  LOP3.LUT R32, R32, 0xff, RZ, 0xc0, !PT ;  /* 0x000000ff20207812 */ /* 0x020fe200078ec0ff */
[----:B------:R-:W-:Y:S01]  /*8e00*/  BSSY B1, `(.L_x_166) ;  /* 0x000000b000017945 */ /* 0x000fe20003800000 */
[----:B------:R-:W-:Y:S02]  /*8e10*/  ISETP.LT.OR P1, PT, R41, 0x7a, !P1 ;  /* 0x0000007a2900780c */ /* 0x000fe40004f21670 */
[----:B------:R-:W-:Y:S02]  /*8e20*/  F2FP.F16.E5M2.UNPACK_B R32, R32 ;  /* 0x00000020ff20723e */ /* 0x000fe400020004ff */
[----:B01--4-:R-:W-:-:S03]  /*8e30*/  PRMT R24, RZ, 0x7610, R24 ;  /* 0x00007610ff187816 */ /* 0x013fc60000000018 */
[----:B------:R-:W-:-:S05]  /*8e40*/  HADD2.F32 R32, -RZ, R32.H0_H0 ;  /* 0x20000020ff207230 */ /* 0x000fca0000004100 */
[----:B------:R-:W-:-:S04]  /*8e50*/  FMUL R25, R32, UR21 ;  /* 0x0000001520197c20 */ /* 0x000fc80008400000 */
[----:B------:R-:W-:-:S05]  /*8e60*/  FFMA R25, R164, UR20, R25 ;  /* 0x00000014a4197c23 */ /* 0x000fca0008000019 */
[----:B------:R-:W-:-:S05]  /*8e70*/  F2FP.SATFINITE.E5M2.F32.PACK_AB_MERGE_C R25, RZ, R25, RZ ;  /* 0x00000019ff19723e */ /* 0x000fca00048060ff */
[----:B------:R0:W-:Y:S01]  /*8e80*/  @!P2 STG.E.U8 desc[UR16][R26.64+0x78], R25 ;  /* 0x000078191a00a986 */ /* 0x0001e2000c101110 */
[----:B------:R-:W-:Y:S05]  /*8e90*/  @P1 BRA `(.L_x_167) ;  /* 0x0000000000041947 */ /* 0x000fea0003800000 */
[----:B------:R1:W5:Y:S02]  /*8ea0*/  LDG.E.U8 R24, desc[UR16][R34.64+0x79] ;  /* 0x0000791022187981 */ /* 0x000364000c1e1100 */
.L_x_167:
[----:B------:R-:W-:Y:S05]  /*8eb0*/  BSYNC B1 ;  /* 0x0000000000017941 */ /* 0x000fea0003800000 */
.L_x_166:
[----:B-----5:R-:W-:Y:S01]  /*8ec0*/  LOP3.LUT R24, R24, 0xff, RZ, 0xc0, !PT ;  /* 0x000000ff18187812 */ /* 0x020fe200078ec0ff */
[----:B------:R-:W-:Y:S01]  /*8ed0*/  BSSY B1, `(.L_x_168) ;  /* 0x0000013000017945 */ /* 0x000fe20003800000 */
[----:B------:R-:W-:Y:S02]  /*8ee0*/  IADD3 R33, P0, R43, 0x80, RZ ;  /* 0x000000802b217810 */ /* 0x000fe40007f1e0ff */
[----:B------:R-:W-:-:S03]  /*8ef0*/  F2FP.F16.E5M2.UNPACK_B R24, R24 ;  /* 0x00000018ff18723e */ /* 0x000fc600020004ff */
[----:B0-----:R-:W-:Y:S01]  /*8f00*/  IMAD.X R25, RZ, RZ, R39, P0 ;  /* 0x000000ffff197224 */ /* 0x001fe200000e0627 */
[----:B------:R-:W-:Y:S01]  /*8f10*/  ISETP.GE.AND P0, PT, R42, 0x81, PT ;  /* 0x000000812a00780c */ /* 0x000fe20003f06270 */
[----:B------:R-:W-:Y:S02]  /*8f20*/  HADD2.F32 R24, -RZ, R24.H0_H0 ;  /* 0x20000018ff187230 */ /* 0x000fe40000004100 */
[----:B-123--:R-:W-:Y:S01]  /*8f30*/  IMAD R34, R25, UR6, RZ ;  /* 0x0000000619227c24 */ /* 0x00efe2000f8e02ff */
        /* <DEDUP_REMOVED lines=12> */
.L_x_169:
[----:B------:R-:W-:Y:S05]  /*9000*/  BSYNC B1 ;  /* 0x0000000000017941 */ /* 0x000fea0003800000 */
.L_x_168:
[----:B-----5:R-:W-:Y:S01]  /*9010*/  LOP3.LUT R32, R32, 0xff, RZ, 0xc0, !PT ;  /* 0x000000ff20207812 */ /* 0x020fe200078ec0ff */
[----:B------:R-:W-:Y:S01]  /*9020*/  BSSY B1, `(.L_x_170) ;  /* 0x000000b000017945 */ /* 0x000fe20003800000 */
[----:B------:R-:W-:Y:S02]  /*9030*/  ISETP.LT.OR P2, PT, R41, 0x2, !P0 ;  /* 0x000000022900780c */ /* 0x000fe40004741670 */
[----:B------:R-:W-:Y:S02]  /*9040*/  F2FP.F16.E5M2.UNPACK_B R32, R32 ;  /* 0x00000020ff20723e */ /* 0x000fe400020004ff */
[----:B0-----:R-:W-:-:S03]  /*9050*/  PRMT R26, RZ, 0x7610, R26 ;  /* 0x00007610ff1a7816 */ /* 0x001fc6000000001a */
[----:B------:R-:W-:-:S05]  /*9060*/  HADD2.F32 R32, -RZ, R32.H0_H0 ;  /* 0x20000020ff207230 */ /* 0x000fca0000004100 */
[----:B------:R-:W-:-:S04]  /*9070*/  FMUL R27, R32, UR21 ;  /* 0x00000015201b7c20 */ /* 0x000fc80008400000 */
[----:B------:R-:W-:-:S05]  /*9080*/  FFMA R27, R162, UR20, R27 ;  /* 0x00000014a21b7c23 */ /* 0x000fca000800001b */
[----:B------:R-:W-:-:S05]  /*9090*/  F2FP.SATFINITE.E5M2.F32.PACK_AB_MERGE_C R27, RZ, R27, RZ ;  /* 0x0000001bff1b723e */ /* 0x000fca00048060ff */
[----:B------:R0:W-:Y:S01]  /*90a0*/  @!P3 STG.E.U8 desc[UR16][R28.64], R27 ;  /* 0x0000001b1c00b986 */ /* 0x0001e2000c101110 */
[----:B------:R-:W-:Y:S05]  /*90b0*/  @P2 BRA `(.L_x_171) ;  /* 0x0000000000042947 */ /* 0x000fea0003800000 */
[----:B------:R2:W5:Y:S02]  /*90c0*/  LDG.E.U8 R26, desc[UR16][R24.64+0x1] ;  /* 0x00000110181a7981 */ /* 0x000564000c1e1100 */
.L_x_171:
[----:B------:R-:W-:Y:S05]  /*90d0*/  BSYNC B1 ;  /* 0x0000000000017941 */ /* 0x000fea0003800000 */
.L_x_170:
[----:B-----5:R-:W-:Y:S01]  /*90e0*/  LOP3.LUT R26, R26, 0xff, RZ, 0xc0, !PT ;  /* 0x000000ff1a1a7812 */ /* 0x020fe200078ec0ff */
[----:B------:R-:W-:Y:S01]  /*90f0*/  BSSY B1, `(.L_x_172) ;  /* 0x0000013000017945 */ /* 0x000fe20003800000 */
[----:B------:R-:W-:Y:S02]  /*9100*/  IADD3 R43, P1, R43, 0x88, RZ ;  /* 0x000000882b2b7810 */ /* 0x000fe40007f3e0ff */
[----:B------:R-:W-:Y:S02]  /*9110*/  F2FP.F16.E5M2.UNPACK_B R26, R26 ;  /* 0x0000001aff1a723e */ /* 0x000fe400020004ff */
[----:B------:R-:W-:Y:S01]  /*9120*/  PRMT R32, RZ, 0x7610, R32 ;  /* 0x00007610ff207816 */ /* 0x000fe20000000020 */
[----:B------:R-:W-:Y:S01]  /*9130*/  IMAD.X R38, RZ, RZ, R39, P1 ;  /* 0x000000ffff267224 */ /* 0x000fe200008e0627 */
[----:B------:R-:W-:Y:S01]  /*9140*/  ISETP.GE.AND P1, PT, R42, 0x89, PT ;  /* 0x000000892a00780c */ /* 0x000fe20003f26270 */
[----:B------:R-:W-:Y:S02]  /*9150*/  HADD2.F32 R26, -RZ, R26.H0_H0 ;  /* 0x2000001aff1a7230 */ /* 0x000fe40000004100 */
[----:B------:R-:W-:Y:S01]  /*9160*/  IMAD R38, R38, UR6, RZ ;  /* 0x0000000626267c24 */ /* 0x000fe2000f8e02ff */
[----:B------:R-:W-:Y:S01]  /*9170*/  ISETP.LT.OR P5, PT, R41, 0x1, !P1 ;  /* 0x000000012900780c */ /* 0x000fe20004fa1670 */
[----:B------:R-:W-:-:S04]  /*9180*/  IMAD.WIDE.U32 R36, R43, UR6, R36 ;  /* 0x000000062b247c25 */ /* 0x000fc8000f8e0024 */
[----:B------:R-:W-:Y:S01]  /*9190*/  FMUL R26, R26, UR21 ;  /* 0x000000151a1a7c20 */ /* 0x000fe20008400000 */
[----:B------:R-:W-:-:S03]  /*91a0*/  IMAD R43, R43, UR7, R38 ;  /* 0x000000072b2b7c24 */ /* 0x000fc6000f8e0226 */
[----:B------:R-:W-:Y:S01]  /*91b0*/  FFMA R161, R161, UR20, R26 ;  /* 0x00000014a1a17c23 */ /* 0x000fe2000800001a */
[----:B------:R-:W-:-:S04]  /*91c0*/  IADD3 R26, P3, R36, UR8, RZ ;  /* 0x00000008241a7c10 */ /* 0x000fc8000ff7e0ff */
[----:B------:R-:W-:Y:S02]  /*91d0*/  F2FP.SATFINITE.E5M2.F32.PACK_AB_MERGE_C R161, RZ, R161, RZ ;  /* 0x000000a1ffa1723e */ /* 0x000fe400048060ff */
[----:B0-----:R-:W-:-:S03]  /*91e0*/  IADD3.X R27, R37, UR9, R43, P3, !PT ;  /* 0x00000009251b7c10 */ /* 0x001fc60009ffe42b */
[----:B------:R0:W-:Y:S01]  /*91f0*/  @!P2 STG.E.U8 desc[UR16][R28.64+0x1], R161 ;  /* 0x000001a11c00a986 */ /* 0x0001e2000c101110 */
[----:B------:R-:W-:Y:S05]  /*9200*/  @P5 BRA `(.L_x_173) ;  /* 0x0000000000045947 */ /* 0x000fea0003800000 */
[----:B------:R3:W5:Y:S02]  /*9210*/  LDG.E.U8 R32, desc[UR16][R26.64] ;  /* 0x000000101a207981 */ /* 0x000764000c1e1100 */
.L_x_173:
[----:B------:R-:W-:Y:S05]  /*9220*/  BSYNC B1 ;  /* 0x0000000000017941 */ /* 0x000fea0003800000 */
.L_x_172:
        /* <DEDUP_REMOVED lines=12> */
.L_x_175:
[----:B------:R-:W-:Y:S05]  /*92f0*/  BSYNC B1 ;  /* 0x0000000000017941 */ /* 0x000fea0003800000 */
.L_x_174:
        /* <DEDUP_REMOVED lines=12> */
.L_x_177:
[----:B------:R-:W-:Y:S05]  /*93c0*/  BSYNC B1 ;  /* 0x0000000000017941 */ /* 0x000fea0003800000 */
.L_x_176:
        /* <DEDUP_REMOVED lines=12> */
.L_x_179:
[----:B------:R-:W-:Y:S05]  /*9490*/  BSYNC B1 ;  /* 0x0000000000017941 */ /* 0x000fea0003800000 */
.L_x_178:
        /* <DEDUP_REMOVED lines=12> */
.L_x_181:
[----:B------:R-:W-:Y:S05]  /*9560*/  BSYNC B1 ;  /* 0x0000000000017941 */ /* 0x000fea0003800000 */
.L_x_180:
        /* <DEDUP_REMOVED lines=12> */
.L_x_183:
[----:B------:R-:W-:Y:S05]  /*9630*/  BSYNC B1 ;  /* 0x0000000000017941 */ /* 0x000fea0003800000 */
.L_x_182:
        /* <DEDUP_REMOVED lines=12> */
.L_x_185:
[----:B------:R-:W-:Y:S05]  /*9700*/  BSYNC B1 ;  /* 0x0000000000017941 */ /* 0x000fea0003800000 */
.L_x_184:
        /* <DEDUP_REMOVED lines=12> */
.L_x_187:
[----:B------:R-:W-:Y:S05]  /*97d0*/  BSYNC B1 ;  /* 0x0000000000017941 */ /* 0x000fea0003800000 */
.L_x_186:
        /* <DEDUP_REMOVED lines=12> */
.L_x_189:
[----:B------:R-:W-:Y:S05]  /*98a0*/  BSYNC B1 ;  /* 0x0000000000017941 */ /* 0x000fea0003800000 */
.L_x_188:
        /* <DEDUP_REMOVED lines=12> */
.L_x_191:
[----:B------:R-:W-:Y:S05]  /*9970*/  BSYNC B1 ;  /* 0x0000000000017941 */ /* 0x000fea0003800000 */
.L_x_190:
[----:B-----5:R-:W-:Y:S01]  /*9980*/  LOP3.LUT R32, R32, 0xff, RZ, 0xc0, !PT ;  /* 0x000000ff20207812 */ /* 0x020fe200078ec0ff */
[----:B------:R-:W-:Y:S01]  /*9990*/  BSSY B1, `(.L_x_192) ;  /* 0x000000b000017945 */ /* 0x000fe20003800000 */
[----:B------:R-:W-:Y:S02]  /*99a0*/  ISETP.LT.OR P3, PT, R41, 0x19, !P0 ;  /* 0x000000192900780c */ /* 0x000fe40004761670 */
[----:B------:R-:W-:-:S05]  /*99b0*/  F2FP.F16.E5M2.UNPACK_B R32, R32 ;  /* 0x00000020ff20723e */ /* 0x000fca00020004ff */
[----:B------:R-:W-:-:S05]  /*99c0*/  HADD2.F32 R32, -RZ, R32.H0_H0 ;  /* 0x20000020ff207230 */ /* 0x000fca0000004100 */
[----:B------:R-:W-:-:S04]  /*99d0*/  FMUL R32, R32, UR21 ;  /* 0x0000001520207c20 */ /* 0x000fc80008400000 */
[----:B------:R-:W-:Y:S01]  /*99e0*/  FFMA R32, R23, UR20, R32 ;  /* 0x0000001417207c23 */ /* 0x000fe20008000020 */
[----:B------:R-:W-:-:S04]  /*99f0*/  PRMT R23, RZ, 0x7610, R23 ;  /* 0x00007610ff177816 */ /* 0x000fc80000000017 */
[----:B----4-:R-:W-:-:S05]  /*9a00*/  F2FP.SATFINITE.E5M2.F32.PACK_AB_MERGE_C R33, RZ, R32, RZ ;  /* 0x00000020ff21723e */ /* 0x010fca00048060ff */
[----:B------:R4:W-:Y:S01]  /*9a10*/  @!P2 STG.E.U8 desc[UR16][R30.64+0x11], R33 ;  /* 0x000011211e00a986 */ /* 0x0009e2000c101110 */
[----:B------:R-:W-:Y:S05]  /*9a20*/  @P3 BRA `(.L_x_193) ;  /* 0x0000000000043947 */ /* 0x000fea0003800000 */
[----:B------:R0:W5:Y:S02]  /*9a30*/  LDG.E.U8 R23, desc[UR16][R24.64+0x18] ;  /* 0x0000181018177981 */ /* 0x000164000c1e1100 */
.L_x_193:
[----:B------:R-:W-:Y:S05]  /*9a40*/  BSYNC B1 ;  /* 0x0000000000017941 */ /* 0x000fea0003800000 */
.L_x_192:
        /* <DEDUP_REMOVED lines=8> */
[----:B------:R-:W-:-:S05]  /*9ad0*/  F2FP.SATFINITE.E5M2.F32.PACK_AB_MERGE_C R23, RZ, R23, RZ ;  /* 0x00000017ff17723e */ /* 0x000fca00048060ff */
[----:B------:R0:W-:Y:S01]  /*9ae0*/  @!P3 STG.E.U8 desc[UR16][R28.64+0x18], R23 ;  /* 0x000018171c00b986 */ /* 0x0001e2000c101110 */
[----:B------:R-:W-:Y:S05]  /*9af0*/  @P2 BRA `(.L_x_195) ;  /* 0x0000000000042947 */ /* 0x000fea0003800000 */
[----:B------:R0:W5:Y:S02]  /*9b00*/  LDG.E.U8 R22, desc[UR16][R24.64+0x19] ;  /* 0x0000191018167981 */ /* 0x000164000c1e1100 */
.L_x_195:
[----:B------:R-:W-:Y:S05]  /*9b10*/  BSYNC B1 ;  /* 0x0000000000017941 */ /* 0x000fea0003800000 */
.L_x_194:
        /* <DEDUP_REMOVED lines=8> */
[----:B0-----:R-:W-:-:S05]  /*9ba0*/  F2FP.SATFINITE.E5M2.F32.PACK_AB_MERGE_C R23, RZ, R22, RZ ;  /* 0x00000016ff17723e */ /* 0x001fca00048060ff */
[----:B------:R0:W-:Y:S01]  /*9bb0*/  @!P2 STG.E.U8 desc[UR16][R28.64+0x19], R23 ;  /* 0x000019171c00a986 */ /* 0x0001e2000c101110 */
[----:B------:R-:W-:Y:S05]  /*9bc0*/  @P3 BRA `(.L_x_197) ;  /* 0x0000000000043947 */ /* 0x000fea0003800000 */
[----:B------:R0:W5:Y:S02]  /*9bd0*/  LDG.E.U8 R21, desc[UR16][R26.64+0x18] ;  /* 0x000018101a157981 */ /* 0x000164000c1e1100 */
.L_x_197:
[----:B------:R-:W-:Y:S05]  /*9be0*/  BSYNC B1 ;  /* 0x0000000000017941 */ /* 0x000fea0003800000 */
.L_x_196:
        /* <DEDUP_REMOVED lines=12> */
.L_x_199:
[----:B------:R-:W-:Y:S05]  /*9cb0*/  BSYNC B1 ;  /* 0x0000000000017941 */ /* 0x000fea0003800000 */
.L_x_198:
        /* <DEDUP_REMOVED lines=12> */
.L_x_201:
[----:B------:R-:W-:Y:S05]  /*9d80*/  BSYNC B1 ;  /* 0x0000000000017941 */ /* 0x000fea0003800000 */
.L_x_200:
        /* <DEDUP_REMOVED lines=12> */
.L_x_203:
[----:B------:R-:W-:Y:S05]  /*9e50*/  BSYNC B1 ;  /* 0x0000000000017941 */ /* 0x000fea0003800000 */
.L_x_202:
        /* <DEDUP_REMOVED lines=12> */
.L_x_205:
[----:B------:R-:W-:Y:S05]  /*9f20*/  BSYNC B1 ;  /* 0x0000000000017941 */ /* 0x000fea0003800000 */
.L_x_204:
        /* <DEDUP_REMOVED lines=12> */
.L_x_207:
[----:B------:R-:W-:Y:S05]  /*9ff0*/  BSYNC B1 ;  /* 0x0000000000017941 */ /* 0x000fea0003800000 */
.L_x_206:
        /* <DEDUP_REMOVED lines=12> */
.L_x_209:
[----:B------:R-:W-:Y:S05]  /*a0c0*/  BSYNC B1 ;  /* 0x0000000000017941 */ /* 0x000fea0003800000 */
.L_x_208:
        /* <DEDUP_REMOVED lines=12> */
.L_x_211:
[----:B------:R-:W-:Y:S05]  /*a190*/  BSYNC B1 ;  /* 0x0000000000017941 */ /* 0x000fea0003800000 */
.L_x_210:
        /* <DEDUP_REMOVED lines=12> */
.L_x_213:
[----:B------:R-:W-:Y:S05]  /*a260*/  BSYNC B1 ;  /* 0x0000000000017941 */ /* 0x000fea0003800000 */
.L_x_212:
        /* <DEDUP_REMOVED lines=12> */
.L_x_215:
[----:B------:R-:W-:Y:S05]  /*a330*/  BSYNC B1 ;  /* 0x0000000000017941 */ /* 0x000fea0003800000 */
.L_x_214:
        /* <DEDUP_REMOVED lines=12> */
.L_x_217:
[----:B------:R-:W-:Y:S05]  /*a400*/  BSYNC B1 ;  /* 0x0000000000017941 */ /* 0x000fea0003800000 */
.L_x_216:
        /* <DEDUP_REMOVED lines=12> */
.L_x_219:
[----:B------:R-:W-:Y:S05]  /*a4d0*/  BSYNC B1 ;  /* 0x0000000000017941 */ /* 0x000fea0003800000 */
.L_x_218:
        /* <DEDUP_REMOVED lines=12> */
.L_x_221:
[----:B------:R-:W-:Y:S05]  /*a5a0*/  BSYNC B1 ;  /* 0x0000000000017941 */ /* 0x000fea0003800000 */
.L_x_220:
        /* <DEDUP_REMOVED lines=12> */
.L_x_223:
[----:B------:R-:W-:Y:S05]  /*a670*/  BSYNC B1 ;  /* 0x0000000000017941 */ /* 0x000fea0003800000 */
.L_x_222:
        /* <DEDUP_REMOVED lines=12> */
.L_x_225:
[----:B------:R-:W-:Y:S05]  /*a740*/  BSYNC B1 ;  /* 0x0000000000017941 */ /* 0x000fea0003800000 */
.L_x_224:
        /* <DEDUP_REMOVED lines=12> */
.L_x_227:
[----:B------:R-:W-:Y:S05]  /*a810*/  BSYNC B1 ;  /* 0x0000000000017941 */ /* 0x000fea0003800000 */
.L_x_226:
        /* <DEDUP_REMOVED lines=12> */
.L_x_229:
[----:B------:R-:W-:Y:S05]  /*a8e0*/  BSYNC B1 ;  /* 0x0000000000017941 */ /* 0x000fea0003800000 */
.L_x_228:
        /* <DEDUP_REMOVED lines=12> */
.L_x_231:
[----:B------:R-:W-:Y:S05]  /*a9b0*/  BSYNC B1 ;  /* 0x0000000000017941 */ /* 0x000fea0003800000 */
.L_x_230:
        /* <DEDUP_REMOVED lines=12> */
.L_x_233:
[----:B------:R-:W-:Y:S05]  /*aa80*/  BSYNC B1 ;  /* 0x0000000000017941 */ /* 0x000fea0003800000 */
.L_x_232:
        /* <DEDUP_REMOVED lines=12> */
.L_x_235:
[----:B------:R-:W-:Y:S05]  /*ab50*/  BSYNC B1 ;  /* 0x0000000000017941 */ /* 0x000fea0003800000 */
.L_x_234:
[----:B-----5:R-:W-:Y:S01]  /*ab60*/  LOP3.LUT R2, R2, 0xff, RZ, 0xc0, !PT ;  /* 0x000000ff02027812 */ /* 0x020fe200078ec0ff */
[----:B------:R-:W-:Y:S01]  /*ab70*/  BSSY B1, `(.L_x_236) ;  /* 0x000000b000017945 */ /* 0x000fe20003800000 */
[----:B------:R-:W-:Y:S02]  /*ab80*/  ISETP.LT.OR P3, PT, R41, 0x41, !P1 ;  /* 0x000000412900780c */ /* 0x000fe40004f61670 */
[----:B------:R-:W-:-:S05]  /*ab90*/  F2FP.F16.E5M2.UNPACK_B R2, R2 ;  /* 0x00000002ff02723e */ /* 0x000fca00020004ff */
[----:B------:R-:W-:-:S05]  /*aba0*/  HADD2.F32 R2, -RZ, R2.H0_H0 ;  /* 0x20000002ff027230 */ /* 0x000fca0000004100 */
[----:B0-----:R-:W-:-:S04]  /*abb0*/  FMUL R3, R2, UR21 ;  /* 0x0000001502037c20 */ /* 0x001fc80008400000 */
[----:B------:R-:W-:Y:S01]  /*abc0*/  FFMA R3, R0, UR20, R3 ;  /* 0x0000001400037c23 */ /* 0x000fe20008000003 */
[----:B------:R-:W-:-:S04]  /*abd0*/  PRMT R0, RZ, 0x7610, R0 ;  /* 0x00007610ff007816 */ /* 0x000fc80000000000 */
[----:B------:R-:W-:-:S05]  /*abe0*/  F2FP.SATFINITE.E5M2.F32.PACK_AB_MERGE_C R3, RZ, R3, RZ ;  /* 0x00000003ff03723e */ /* 0x000fca00048060ff */
[----:B------:R0:W-:Y:S01]  /*abf0*/  @!P2 STG.E.U8 desc[UR16][R28.64+0x41], R3 ;  /* 0x000041031c00a986 */ /* 0x0001e2000c101110 */
[----:B------:R-:W-:Y:S05]  /*ac00*/  @P3 BRA `(.L_x_237) ;  /* 0x0000000000043947 */ /* 0x000fea0003800000 */
[----:B------:R0:W5:Y:S02]  /*ac10*/  LDG.E.U8 R0, desc[UR16][R26.64+0x40] ;  /* 0x000040101a007981 */ /* 0x000164000c1e1100 */
.L_x_237:
[----:B------:R-:W-:Y:S05]  /*ac20*/  BSYNC B1 ;  /* 0x0000000000017941 */ /* 0x000fea0003800000 */
.L_x_236:
[----:B------:R-:W2:Y:S01]  /*ac30*/  LDL.LU R2, [R1] ;  /* 0x0000000001027983 */ /* 0x000ea20000300800 */
[----:B-----5:R-:W-:Y:S01]  /*ac40*/  LOP3.LUT R0, R0, 0xff, RZ, 0xc0, !PT ;  /* 0x000000ff00007812 */ /* 0x020fe200078ec0ff */
[----:B------:R-:W-:Y:S01]  /*ac50*/  BSSY B1, `(.L_x_238) ;  /* 0x000000b000017945 */ /* 0x000fe20003800000 */
[----:B------:R-:W-:Y:S02]  /*ac60*/  ISETP.LT.OR P2, PT, R41, 0x42, !P1 ;  /* 0x000000422900780c */ /* 0x000fe40004f41670 */
[----:B------:R-:W-:-:S05]  /*ac70*/  F2FP.F16.E5M2.UNPACK_B R0, R0 ;  /* 0x00000000ff00723e */ /* 0x000fca00020004ff */
[----:B------:R-:W-:-:S05]  /*ac80*/  HADD2.F32 R0, -RZ, R0.H0_H0 ;  /* 0x20000000ff007230 */ /* 0x000fca0000004100 */
[----:B------:R-:W-:-:S04]  /*ac90*/  FMUL R0, R0, UR21 ;  /* 0x0000001500007c20 */ /* 0x000fc80008400000 */
[----:B--2---:R-:W-:-:S05]  /*aca0*/  FFMA R0, R2, UR20, R0 ;  /* 0x0000001402007c23 */ /* 0x004fca0008000000 */
[----:B0-----:R-:W-:Y:S02]  /*acb0*/  F2FP.SATFINITE.E5M2.F32.PACK_AB_MERGE_C R3, RZ, R0, RZ ;  /* 0x00000000ff03723e */ /* 0x001fe400048060ff */
[----:B------:R-:W-:-:S03]  /*acc0*/  PRMT R0, RZ, 0x7610, R0 ;  /* 0x00007610ff007816 */ /* 0x000fc60000000000 */
[----:B------:R0:W-:Y:S01]  /*acd0*/  @!P3 STG.E.U8 desc[UR16][R30.64+0x40], R3 ;  /* 0x000040031e00b986 */ /* 0x0001e2000c101110 */
[----:B------:R-:W-:Y:S05]  /*ace0*/  @P2 BRA `(.L_x_239) ;  /* 0x0000000000042947 */ /* 0x000fea0003800000 */
[----:B------:R2:W5:Y:S02]  /*acf0*/  LDG.E.U8 R0, desc[UR16][R26.64+0x41] ;  /* 0x000041101a007981 */ /* 0x000564000c1e1100 */
.L_x_239:
[----:B------:R-:W-:Y:S05]  /*ad00*/  BSYNC B1 ;  /* 0x0000000000017941 */ /* 0x000fea0003800000 */
.L_x_238:
[----:B------:R-:W3:Y:S01]  /*ad10*/  LDL.LU R2, [R1+0x4] ;  /* 0x0000040001027983 */ /* 0x000ee20000300800 */
[----:B-----5:R-:W-:Y:S01]  /*ad20*/  LOP3.LUT R0, R0, 0xff, RZ, 0xc0, !PT ;  /* 0x000000ff00007812 */ /* 0x020fe200078ec0ff */
[----:B------:R-:W-:Y:S01]  /*ad30*/  BSSY B1, `(.L_x_240) ;  /* 0x000000b000017945 */ /* 0x000fe20003800000 */
[----:B------:R-:W-:Y:S02]  /*ad40*/  ISETP.LT.OR P3, PT, R41, 0x49, !P0 ;  /* 0x000000492900780c */ /* 0x000fe40004761670 */
[----:B------:R-:W-:-:S05]  /*ad50*/  F2FP.F16.E5M2.UNPACK_B R0, R0 ;  /* 0x00000000ff00723e */ /* 0x000fca00020004ff */
[----:B------:R-:W-:-:S05]  /*ad60*/  HADD2.F32 R0, -RZ, R0.H0_H0 ;  /* 0x20000000ff007230 */ /* 0x000fca0000004100 */
[----:B------:R-:W-:-:S04]  /*ad70*/  FMUL R0, R0, UR21 ;  /* 0x0000001500007c20 */ /* 0x000fc80008400000 */
[----:B---3--:R-:W-:-:S05]  /*ad80*/  FFMA R0, R2, UR20, R0 ;  /* 0x0000001402007c23 */ /* 0x008fca0008000000 */
[----:B0-----:R-:W-:Y:S02]  /*ad90*/  F2FP.SATFINITE.E5M2.F32.PACK_AB_MERGE_C R3, RZ, R0, RZ ;  /* 0x00000000ff03723e */ /* 0x001fe400048060ff */
[----:B------:R-:W-:-:S03]  /*ada0*/  PRMT R0, RZ, 0x7610, R0 ;  /* 0x00007610ff007816 */ /* 0x000fc60000000000 */
[----:B------:R0:W-:Y:S01]  /*adb0*/  @!P2 STG.E.U8 desc[UR16][R30.64+0x41], R3 ;  /* 0x000041031e00a986 */ /* 0x0001e2000c101110 */
[----:B------:R-:W-:Y:S05]  /*adc0*/  @P3 BRA `(.L_x_241) ;  /* 0x0000000000043947 */ /* 0x000fea0003800000 */
[----:B------:R3:W5:Y:S02]  /*add0*/  LDG.E.U8 R0, desc[UR16][R24.64+0x48] ;  /* 0x0000481018007981 */ /* 0x000764000c1e1100 */
.L_x_241:
[----:B------:R-:W-:Y:S05]  /*ade0*/  BSYNC B1 ;  /* 0x0000000000017941 */ /* 0x000fea0003800000 */
.L_x_240:
[----:B------:R-:W2:Y:S01]  /*adf0*/  LDL.LU R2, [R1+0x8] ;  /* 0x0000080001027983 */ /* 0x000ea20000300800 */
        /* <DEDUP_REMOVED lines=12> */
.L_x_243:
[----:B------:R-:W-:Y:S05]  /*aec0*/  BSYNC B1 ;  /* 0x0000000000017941 */ /* 0x000fea0003800000 */
.L_x_242:
        /* <DEDUP_REMOVED lines=13> */
.L_x_245:
[----:B------:R-:W-:Y:S05]  /*afa0*/  BSYNC B1 ;  /* 0x0000000000017941 */ /* 0x000fea0003800000 */
.L_x_244:
        /* <DEDUP_REMOVED lines=13> */
.L_x_247:
[----:B------:R-:W-:Y:S05]  /*b080*/  BSYNC B1 ;  /* 0x0000000000017941 */ /* 0x000fea0003800000 */
.L_x_246:
        /* <DEDUP_REMOVED lines=13> */
.L_x_249:
[----:B------:R-:W-:Y:S05]  /*b160*/  BSYNC B1 ;  /* 0x0000000000017941 */ /* 0x000fea0003800000 */
.L_x_248:
        /* <DEDUP_REMOVED lines=13> */
.L_x_251:
[----:B------:R-:W-:Y:S05]  /*b240*/  BSYNC B1 ;  /* 0x0000000000017941 */ /* 0x000fea0003800000 */
.L_x_250:
        /* <DEDUP_REMOVED lines=13> */
.L_x_253:
[----:B------:R-:W-:Y:S05]  /*b320*/  BSYNC B1 ;  /* 0x0000000000017941 */ /* 0x000fea0003800000 */
.L_x_252:
        /* <DEDUP_REMOVED lines=13> */
.L_x_255:
[----:B------:R-:W-:Y:S05]  /*b400*/  BSYNC B1 ;  /* 0x0000000000017941 */ /* 0x000fea0003800000 */
.L_x_254:
        /* <DEDUP_REMOVED lines=13> */
.L_x_257:
[----:B------:R-:W-:Y:S05]  /*b4e0*/  BSYNC B1 ;  /* 0x0000000000017941 */ /* 0x000fea0003800000 */
.L_x_256:
        /* <DEDUP_REMOVED lines=13> */
.L_x_259:
[----:B------:R-:W-:Y:S05]  /*b5c0*/  BSYNC B1 ;  /* 0x0000000000017941 */ /* 0x000fea0003800000 */
.L_x_258:
        /* <DEDUP_REMOVED lines=13> */
.L_x_261:
[----:B------:R-:W-:Y:S05]  /*b6a0*/  BSYNC B1 ;  /* 0x0000000000017941 */ /* 0x000fea0003800000 */
.L_x_260:
        /* <DEDUP_REMOVED lines=13> */
.L_x_263:
[----:B------:R-:W-:Y:S05]  /*b780*/  BSYNC B1 ;  /* 0x0000000000017941 */ /* 0x000fea0003800000 */
.L_x_262:
        /* <DEDUP_REMOVED lines=13> */
.L_x_265:
[----:B------:R-:W-:Y:S05]  /*b860*/  BSYNC B1 ;  /* 0x0000000000017941 */ /* 0x000fea0003800000 */
.L_x_264:
        /* <DEDUP_REMOVED lines=13> */
.L_x_267:
[----:B------:R-:W-:Y:S05]  /*b940*/  BSYNC B1 ;  /* 0x0000000000017941 */ /* 0x000fea0003800000 */
.L_x_266:
        /* <DEDUP_REMOVED lines=13> */
.L_x_269:
[----:B------:R-:W-:Y:S05]  /*ba20*/  BSYNC B1 ;  /* 0x0000000000017941 */ /* 0x000fea0003800000 */
.L_x_268:
        /* <DEDUP_REMOVED lines=13> */
.L_x_271:
[----:B------:R-:W-:Y:S05]  /*bb00*/  BSYNC B1 ;  /* 0x0000000000017941 */ /* 0x000fea0003800000 */
.L_x_270:
        /* <DEDUP_REMOVED lines=13> */
.L_x_273:
[----:B------:R-:W-:Y:S05]  /*bbe0*/  BSYNC B1 ;  /* 0x0000000000017941 */ /* 0x000fea0003800000 */
.L_x_272:
        /* <DEDUP_REMOVED lines=13> */
.L_x_275:
[----:B------:R-:W-:Y:S05]  /*bcc0*/  BSYNC B1 ;  /* 0x0000000000017941 */ /* 0x000fea0003800000 */
.L_x_274:
        /* <DEDUP_REMOVED lines=13> */
.L_x_277:
[----:B------:R-:W-:Y:S05]  /*bda0*/  BSYNC B1 ;  /* 0x0000000000017941 */ /* 0x000fea0003800000 */
.L_x_276:
        /* <DEDUP_REMOVED lines=13> */
.L_x_279:
[----:B------:R-:W-:Y:S05]  /*be80*/  BSYNC B1 ;  /* 0x0000000000017941 */ /* 0x000fea0003800000 */
.L_x_278:
        /* <DEDUP_REMOVED lines=13> */
.L_x_281:
[----:B------:R-:W-:Y:S05]  /*bf60*/  BSYNC B1 ;  /* 0x0000000000017941 */ /* 0x000fea0003800000 */
.L_x_280:
        /* <DEDUP_REMOVED lines=13> */
.L_x_283:
[----:B------:R-:W-:Y:S05]  /*c040*/  BSYNC B1 ;  /* 0x0000000000017941 */ /* 0x000fea0003800000 */
.L_x_282:
        /* <DEDUP_REMOVED lines=13> */
.L_x_285:
[----:B------:R-:W-:Y:S05]  /*c120*/  BSYNC B1 ;  /* 0x0000000000017941 */ /* 0x000fea0003800000 */
.L_x_284:
        /* <DEDUP_REMOVED lines=13> */
.L_x_287:
[----:B------:R-:W-:Y:S05]  /*c200*/  BSYNC B1 ;  /* 0x0000000000017941 */ /* 0x000fea0003800000 */
.L_x_286:
        /* <DEDUP_REMOVED lines=13> */
.L_x_289:
[----:B------:R-:W-:Y:S05]  /*c2e0*/  BSYNC B1 ;  /* 0x0000000000017941 */ /* 0x000fea0003800000 */
.L_x_288:
        /* <DEDUP_REMOVED lines=13> */
.L_x_291:
[----:B------:R-:W-:Y:S05]  /*c3c0*/  BSYNC B1 ;  /* 0x0000000000017941 */ /* 0x000fea0003800000 */
.L_x_290:
        /* <DEDUP_REMOVED lines=13> */
.L_x_293:
[----:B------:R-:W-:Y:S05]  /*c4a0*/  BSYNC B1 ;  /* 0x0000000000017941 */ /* 0x000fea0003800000 */
.L_x_292:
        /* <DEDUP_REMOVED lines=13> */
.L_x_295:
[----:B------:R-:W-:Y:S05]  /*c580*/  BSYNC B1 ;  /* 0x0000000000017941 */ /* 0x000fea0003800000 */
.L_x_294:
[----:B------:R-:W-:Y:S05]  /*c590*/  @P1 BRA `(.L_x_296) ;  /* 0x0000002000ac1947 */ /* 0x000fea0003800000 */
[----:B------:R-:W2:Y:S01]  /*c5a0*/  LDL.LU R2, [R1+0x74] ;  /* 0x0000740001027983 */ /* 0x000ea20000300800 */
[----:B-----5:R-:W-:-:S04]  /*c5b0*/  LOP3.LUT R0, R0, 0xff, RZ, 0xc0, !PT ;  /* 0x000000ff00007812 */ /* 0x020fc800078ec0ff */
[----:B------:R-:W-:-:S05]  /*c5c0*/  F2FP.F16.E5M2.UNPACK_B R0, R0 ;  /* 0x00000000ff00723e */ /* 0x000fca00020004ff */
[----:B------:R-:W-:-:S05]  /*c5d0*/  HADD2.F32 R0, -RZ, R0.H0_H0 ;  /* 0x20000000ff007230 */ /* 0x000fca0000004100 */
[----:B------:R-:W-:-:S04]  /*c5e0*/  FMUL R0, R0, UR21 ;  /* 0x0000001500007c20 */ /* 0x000fc80008400000 */
[----:B--2---:R-:W-:-:S05]  /*c5f0*/  FFMA R0, R2, UR20, R0 ;  /* 0x0000001402007c23 */ /* 0x004fca0008000000 */
[----:B0-----:R-:W-:-:S05]  /*c600*/  F2FP.SATFINITE.E5M2.F32.PACK_AB_MERGE_C R3, RZ, R0, RZ ;  /* 0x00000000ff03723e */ /* 0x001fca00048060ff */
[----:B------:R0:W-:Y:S01]  /*c610*/  STG.E.U8 desc[UR16][R30.64+0x79], R3 ;  /* 0x000079031e007986 */ /* 0x0001e2000c101110 */
[----:B------:R-:W-:Y:S05]  /*c620*/  BRA `(.L_x_296) ;  /* 0x0000002000887947 */ /* 0x000fea0003800000 */
.L_x_39:
[C---:B------:R-:W-:Y:S01]  /*c630*/  ISETP.GE.AND P3, PT, R42.reuse, 0x1, PT ;  /* 0x000000012a00780c */ /* 0x040fe20003f66270 */
[----:B------:R-:W2:Y:S01]  /*c640*/  LDL.LU R227, [R1+0x10] ;  /* 0x0000100001e37983 */ /* 0x000ea20000300800 */
[----:B------:R-:W-:Y:S01]  /*c650*/  ISETP.GE.AND P2, PT, R42, 0x9, PT ;  /* 0x000000092a00780c */ /* 0x000fe20003f46270 */
[----:B------:R-:W-:Y:S01]  /*c660*/  FMUL R225, R225, UR20 ;  /* 0x00000014e1e17c20 */ /* 0x000fe20008400000 */
[C---:B------:R-:W-:Y:S01]  /*c670*/  ISETP.LT.OR P0, PT, R41.reuse, 0x1, !P3 ;  /* 0x000000012900780c */ /* 0x040fe20005f01670 */
[----:B------:R-:W-:Y:S01]  /*c680*/  FMUL R226, R226, UR20 ;  /* 0x00000014e2e27c20 */ /* 0x000fe20008400000 */
[----:B------:R-:W-:Y:S01]  /*c690*/  ISETP.LT.OR P1, PT, R41, 0x2, !P3 ;  /* 0x000000022900780c */ /* 0x000fe20005f21670 */
[----:B------:R-:W-:Y:S01]  /*c6a0*/  FMUL R223, R223, UR20 ;  /* 0x00000014dfdf7c20 */ /* 0x000fe20008400000 */
[----:B------:R-:W-:Y:S01]  /*c6b0*/  ISETP.LT.OR P6, PT, R41, 0x2, !P2 ;  /* 0x000000022900780c */ /* 0x000fe200057c1670 */
[----:B------:R-:W-:Y:S01]  /*c6c0*/  FMUL R224, R224, UR20 ;  /* 0x00000014e0e07c20 */ /* 0x000fe20008400000 */
[----:B------:R-:W-:-:S02]  /*c6d0*/  F2FP.SATFINITE.E5M2.F32.PACK_AB_MERGE_C R33, RZ, R226, RZ ;  /* 0x000000e2ff21723e */ /* 0x000fc400048060ff */
[----:B------:R-:W-:Y:S01]  /*c6e0*/  F2FP.SATFINITE.E5M2.F32.PACK_AB_MERGE_C R225, RZ, R225, RZ ;  /* 0x000000e1ffe1723e */ /* 0x000fe200048060ff */
[----:B------:R-:W-:Y:S01]  /*c6f0*/  FMUL R222, R222, UR20 ;  /* 0x00000014dede7c20 */ /* 0x000fe20008400000 */
[----:B------:R-:W-:Y:S01]  /*c700*/  ISETP.LT.OR P5, PT, R41, 0x1, !P2 ;  /* 0x000000012900780c */ /* 0x000fe200057a1670 */
[----:B------:R-:W-:Y:S01]  /*c710*/  FMUL R221, R221, UR20 ;  /* 0x00000014dddd7c20 */ /* 0x000fe20008400000 */
[----:B------:R-:W-:Y:S01]  /*c720*/  F2FP.SATFINITE.E5M2.F32.PACK_AB_MERGE_C R223, RZ, R223, RZ ;  /* 0x000000dfffdf723e */ /* 0x000fe200048060ff */
[----:B------:R0:W-:Y:S01]  /*c730*/  @!P0 STG.E.U8 desc[UR16][R24.64], R33 ;  /* 0x0000002118008986 */ /* 0x0001e2000c101110 */
[----:B------:R-:W-:-:S03]  /*c740*/  ISETP.LT.OR P0, PT, R41, 0x9, !P3 ;  /* 0x000000092900780c */ /* 0x000fc60005f01670 */
[----:B------:R-:W-:Y:S01]  /*c750*/  @!P1 STG.E.U8 desc[UR16][R24.64+0x1], R225 ;  /* 0x000001e118009986 */ /* 0x000fe2000c101110 */
[----:B------:R-:W-:-:S03]  /*c760*/  ISETP.LT.OR P1, PT, R41, 0xa, !P3 ;  /* 0x0000000a2900780c */ /* 0x000fc60005f21670 */
[----:B------:R-:W-:Y:S01]  /*c770*/  @!P6 STG.E.U8 desc[UR16][R26.64+0x1], R223 ;  /* 0x000001df1a00e986 */ /* 0x000fe2000c101110 */
[----:B------:R-:W-:Y:S01]  /*c780*/  ISETP.LT.OR P6, PT, R41, 0xa, !P2 ;  /* 0x0000000a2900780c */ /* 0x000fe200057c1670 */
[----:B------:R-:W-:Y:S01]  /*c790*/  FMUL R219, R219, UR20 ;  /* 0x00000014dbdb7c20 */ /* 0x000fe20008400000 */
[----:B------:R-:W-:Y:S01]  /*c7a0*/  F2FP.SATFINITE.E5M2.F32.PACK_AB_MERGE_C R35, RZ, R224, RZ ;  /* 0x000000e0ff23723e */ /* 0x000fe200048060ff */
[----:B------:R-:W-:Y:S01]  /*c7b0*/  FMUL R220, R220, UR20 ;  /* 0x00000014dcdc7c20 */ /* 0x000fe20008400000 */
[----:B0-----:R-:W-:Y:S01]  /*c7c0*/  F2FP.SATFINITE.E5M2.F32.PACK_AB_MERGE_C R33, RZ, R222, RZ ;  /* 0x000000deff21723e */ /* 0x001fe200048060ff */
[----:B------:R-:W-:Y:S01]  /*c7d0*/  FMUL R218, R218, UR20 ;  /* 0x00000014dada7c20 */ /* 0x000fe20008400000 */
[----:B------:R-:W-:Y:S01]  /*c7e0*/  F2FP.SATFINITE.E5M2.F32.PACK_AB_MERGE_C R221, RZ, R221, RZ ;  /* 0x000000ddffdd723e */ /* 0x000fe200048060ff */
[----:B------:R0:W-:Y:S01]  /*c7f0*/  @!P5 STG.E.U8 desc[UR16][R26.64], R35 ;  /* 0x000000231a00d986 */ /* 0x0001e2000c101110 */
[C---:B------:R-:W-:Y:S02]  /*c800*/  ISETP.LT.OR P5, PT, R41.reuse, 0x9, !P2 ;  /* 0x000000092900780c */ /* 0x040fe400057a1670 */
        /* <DEDUP_REMOVED lines=8> */
[----:B0-----:R-:W-:Y:S01]  /*c890*/  F2FP.SATFINITE.E5M2.F32.PACK_AB_MERGE_C R35, RZ, R220, RZ ;  /* 0x000000dcff23723e */ /* 0x001fe200048060ff */
[----:B------:R-:W-:Y:S01]  /*c8a0*/  FMUL R215, R215, UR20 ;  /* 0x00000014d7d77c20 */ /* 0x000fe20008400000 */
[----:B------:R-:W3:Y:S01]  /*c8b0*/  LDL.LU R226, [R1+0xc] ;  /* 0x00000c0001e27983 */ /* 0x000ee20000300800 */
[----:B-1----:R-:W-:Y:S02]  /*c8c0*/  F2FP.SATFINITE.E5M2.F32.PACK_AB_MERGE_C R33, RZ, R218, RZ ;  /* 0x000000daff21723e */ /* 0x002fe400048060ff */
[----:B------:R-:W-:Y:S01]  /*c8d0*/  F2FP.SATFINITE.E5M2.F32.PACK_AB_MERGE_C R217, RZ, R217, RZ ;  /* 0x000000d9ffd9723e */ /* 0x000fe200048060ff */
[----:B------:R0:W-:Y:S01]  /*c8e0*/  @!P5 STG.E.U8 desc[UR16][R26.64+0x8], R35 ;  /* 0x000008231a00d986 */ /* 0x0001e2000c101110 */
[----:B------:R-:W-:-:S02]  /*c8f0*/  ISETP.LT.OR P5, PT, R41, 0x11, !P2 ;  /* 0x000000112900780c */ /* 0x000fc400057a1670 */
[----:B------:R-:W-:Y:S01]  /*c900*/  F2FP.SATFINITE.E5M2.F32.PACK_AB_MERGE_C R215, RZ, R215, RZ ;  /* 0x000000d7ffd7723e */ /* 0x000fe200048060ff */
[----:B------:R-:W4:Y:S01]  /*c910*/  LDL.LU R224, [R1+0x8] ;  /* 0x0000080001e07983 */ /* 0x000f220000300800 */
[----:B------:R-:W-:-:S03]  /*c920*/  FMUL R216, R216, UR20 ;  /* 0x00000014d8d87c20 */ /* 0x000fc60008400000 */
[----:B------:R-:W3:Y:S04]  /*c930*/  LDL.LU R225, [R1+0x4] ;  /* 0x0000040001e17983 */ /* 0x000ee80000300800 */
[----:B------:R-:W4:Y:S01]  /*c940*/  LDL.LU R223, [R1] ;  /* 0x0000000001df7983 */ /* 0x000f220000300800 */
[----:B0-----:R-:W-:Y:S01]  /*c950*/  F2FP.SATFINITE.E5M2.F32.PACK_AB_MERGE_C R35, RZ, R216, RZ ;  /* 0x000000d8ff23723e */ /* 0x001fe200048060ff */
[----:B------:R-:W-:Y:S01]  /*c960*/  FMUL R214, R214, UR20 ;  /* 0x00000014d6d67c20 */ /* 0x000fe20008400000 */
[----:B------:R-:W-:Y:S01]  /*c970*/  FMUL R213, R213, UR20 ;  /* 0x00000014d5d57c20 */ /* 0x000fe20008400000 */
[----:B------:R0:W-:Y:S01]  /*c980*/  @!P0 STG.E.U8 desc[UR16][R24.64+0x10], R33 ;  /* 0x0000102118008986 */ /* 0x0001e2000c101110 */
[----:B------:R-:W-:Y:S01]  /*c990*/  ISETP.LT.OR P0, PT, R41, 0x19, !P3 ;  /* 0x000000192900780c */ /* 0x000fe20005f01670 */
[----:B------:R-:W-:Y:S01]  /*c9a0*/  FMUL R211, R211, UR20 ;  /* 0x00000014d3d37c20 */ /* 0x000fe20008400000 */
[----:B------:R-:W-:Y:S01]  /*c9b0*/  FMUL R212, R212, UR20 ;  /* 0x00000014d4d47c20 */ /* 0x000fe20008400000 */
[----:B------:R-:W-:Y:S01]  /*c9c0*/  @!P1 STG.E.U8 desc[UR16][R24.64+0x11], R217 ;  /* 0x000011d918009986 */ /* 0x000fe2000c101110 */
[C---:B------:R-:W-:Y:S01]  /*c9d0*/  ISETP.LT.OR P1, PT, R41.reuse, 0x1a, !P3 ;  /* 0x0000001a2900780c */ /* 0x040fe20005f21670 */
[----:B------:R-:W-:Y:S01]  /*c9e0*/  FMUL R210, R210, UR20 ;  /* 0x00000014d2d27c20 */ /* 0x000fe20008400000 */
[----:B------:R-:W-:Y:S01]  /*c9f0*/  F2FP.SATFINITE.E5M2.F32.PACK_AB_MERGE_C R213, RZ, R213, RZ ;  /* 0x000000d5ffd5723e */ /* 0x000fe200048060ff */
[----:B------:R-:W-:Y:S01]  /*ca00*/  @!P6 STG.E.U8 desc[UR16][R26.64+0x11], R215 ;  /* 0x000011d71a00e986 */ /* 0x000fe2000c101110 */
[----:B------:R-:W-:Y:S01]  /*ca10*/  ISETP.LT.OR P6, PT, R41, 0x1a, !P2 ;  /* 0x0000001a2900780c */ /* 0x000fe200057c1670 */
[----:B------:R-:W-:Y:S01]  /*ca20*/  FMUL R209, R209, UR20 ;  /* 0x00000014d1d17c20 */ /* 0x000fe20008400000 */
[----:B------:R-:W-:Y:S01]  /*ca30*/  F2FP.SATFINITE.E5M2.F32.PACK_AB_MERGE_C R211, RZ, R211, RZ ;  /* 0x000000d3ffd3723e */ /* 0x000fe200048060ff */
[----:B------:R1:W-:Y:S01]  /*ca40*/  @!P5 STG.E.U8 desc[UR16][R26.64+0x10], R35 ;  /* 0x000010231a00d986 */ /* 0x0003e2000c101110 */
[----:B0-----:R-:W-:Y:S01]  /*ca50*/  F2FP.SATFINITE.E5M2.F32.PACK_AB_MERGE_C R33, RZ, R214, RZ ;  /* 0x000000d6ff21723e */ /* 0x001fe200048060ff */
[----:B------:R-:W-:Y:S01]  /*ca60*/  FMUL R207, R207, UR20 ;  /* 0x00000014cfcf7c20 */ /* 0x000fe20008400000 */
[C---:B------:R-:W-:Y:S01]  /*ca70*/  ISETP.LT.OR P5, PT, R41.reuse, 0x19, !P2 ;  /* 0x000000192900780c */ /* 0x040fe200057a1670 */
[----:B------:R-:W-:Y:S01]  /*ca80*/  FMUL R208, R208, UR20 ;  /* 0x00000014d0d07c20 */ /* 0x000fe20008400000 */
[----:B------:R-:W-:Y:S01]  /*ca90*/  F2FP.SATFINITE.E5M2.F32.PACK_AB_MERGE_C R209, RZ, R209, RZ ;  /* 0x000000d1ffd1723e */ /* 0x000fe200048060ff */
[----:B------:R0:W-:Y:S01]  /*caa0*/  @!P0 STG.E.U8 desc[UR16][R24.64+0x18], R33 ;  /* 0x0000182118008986 */ /* 0x0001e2000c101110 */
[C---:B------:R-:W-:Y:S01]  /*cab0*/  ISETP.LT.OR P0, PT, R41.reuse, 0x21, !P3 ;  /* 0x000000212900780c */ /* 0x040fe20005f01670 */
[----:B------:R-:W-:Y:S01]  /*cac0*/  FMUL R206, R206, UR20 ;  /* 0x00000014cece7c20 */ /* 0x000fe20008400000 */
[----:B------:R-:W-:Y:S01]  /*cad0*/  F2FP.SATFINITE.E5M2.F32.PACK_AB_MERGE_C R207, RZ, R207, RZ ;  /* 0x000000cfffcf723e */ /* 0x000fe200048060ff */
[----:B------:R-:W-:Y:S01]  /*cae0*/  @!P1 STG.E.U8 desc[UR16][R24.64+0x19], R213 ;  /* 0x000019d518009986 */ /* 0x000fe2000c101110 */
[----:B------:R-:W-:Y:S01]  /*caf0*/  ISETP.LT.OR P1, PT, R41, 0x22, !P3 ;  /* 0x000000222900780c */ /* 0x000fe20005f21670 */
[----:B------:R-:W-:Y:S01]  /*cb00*/  FMUL R205, R205, UR20 ;  /* 0x00000014cdcd7c20 */ /* 0x000fe20008400000 */
[----:B-1----:R-:W-:Y:S01]  /*cb10*/  F2FP.SATFINITE.E5M2.F32.PACK_AB_MERGE_C R35, RZ, R212, RZ ;  /* 0x000000d4ff23723e */ /* 0x002fe200048060ff */
        /* <DEDUP_REMOVED lines=11> */
[----:B------:R-:W-:Y:S01]  /*cbd0*/  ISETP.LT.OR P0, PT, R41, 0x29, !P3 ;  /* 0x000000292900780c */ /* 0x000fe20005f01670 */
[----:B------:R-:W-:Y:S01]  /*cbe0*/  FMUL R201, R201, UR20 ;  /* 0x00000014c9c97c20 */ /* 0x000fe20008400000 */
[----:B------:R-:W-:Y:S01]  /*cbf0*/  FMUL R199, R199, UR20 ;  /* 0x00000014c7c77c20 */ /* 0x000fe20008400000 */
[----:B------:R-:W-:Y:S01]  /*cc00*/  @!P1 STG.E.U8 desc[UR16][R24.64+0x21], R209 ;  /* 0x000021d118009986 */ /* 0x000fe2000c101110 */
[C---:B------:R-:W-:Y:S01]  /*cc10*/  ISETP.LT.OR P1, PT, R41.reuse, 0x2a, !P3 ;  /* 0x0000002a2900780c */ /* 0x040fe20005f21670 */
        /* <DEDUP_REMOVED lines=9> */
[----:B------:R-:W-:Y:S01]  /*ccb0*/  ISETP.LT.OR P5, PT, R41, 0x29, !P2 ;  /* 0x000000292900780c */ /* 0x000fe200057a1670 */
[----:B------:R-:W-:Y:S01]  /*ccc0*/  FMUL R195, R195, UR20 ;  /* 0x00000014c3c37c20 */ /* 0x000fe20008400000 */
[----:B------:R-:W-:Y:S01]  /*ccd0*/  F2FP.SATFINITE.E5M2.F32.PACK_AB_MERGE_C R199, RZ, R199, RZ ;  /* 0x000000c7ffc7723e */ /* 0x000fe200048060ff */
[----:B------:R0:W-:Y:S01]  /*cce0*/  @!P0 STG.E.U8 desc[UR16][R24.64+0x28], R33 ;  /* 0x0000282118008986 */ /* 0x0001e2000c101110 */
[C---:B------:R-:W-:Y:S01]  /*ccf0*/  ISETP.LT.OR P0, PT, R41.reuse, 0x31, !P3 ;  /* 0x000000312900780c */ /* 0x040fe20005f01670 */
[----:B------:R-:W-:Y:S01]  /*cd00*/  FMUL R196, R196, UR20 ;  /* 0x00000014c4c47c20 */ /* 0x000fe20008400000 */
[----:B------:R-:W-:Y:S01]  /*cd10*/  F2FP.SATFINITE.E5M2.F32.PACK_AB_MERGE_C R197, RZ, R197, RZ ;  /* 0x000000c5ffc5723e */ /* 0x000fe200048060ff */
        /* <DEDUP_REMOVED lines=59> */
[C---:B------:R-:W-:Y:S01]  /*d0d0*/  ISETP.LT.OR P6, PT, R41.reuse, 0x4a, !P2 ;  /* 0x0000004a2900780c */ /* 0x040fe200057c1670 */
        /* <DEDUP_REMOVED lines=57> */
[----:B------:R-:W-:Y:S01]  /*d470*/  ISETP.LT.OR P5, PT, R41, 0x61, !P3 ;  /* 0x000000612900780c */ /* 0x000fe20005fa1670 */
[----:B------:R-:W-:Y:S01]  /*d480*/  FMUL R161, R161, UR20 ;  /* 0x00000014a1a17c20 */ /* 0x000fe20008400000 */
[----:B0-----:R-:W-:Y:S01]  /*d490*/  F2FP.SATFINITE.E5M2.F32.PACK_AB_MERGE_C R33, RZ, R178, RZ ;  /* 0x000000b2ff21723e */ /* 0x001fe200048060ff */
[----:B------:R-:W-:Y:S01]  /*d4a0*/  FMUL R160, R160, UR20 ;  /* 0x00000014a0a07c20 */ /* 0x000fe20008400000 */
[----:B------:R-:W-:Y:S01]  /*d4b0*/  FMUL R159, R159, UR20 ;  /* 0x000000149f9f7c20 */ /* 0x000fe20008400000 */
[----:B------:R-:W-:Y:S01]  /*d4c0*/  FMUL R157, R157, UR20 ;  /* 0x000000149d9d7c20 */ /* 0x000fe20008400000 */
[----:B------:R-:W-:Y:S01]  /*d4d0*/  F2FP.SATFINITE.E5M2.F32.PACK_AB_MERGE_C R161, RZ, R161, RZ ;  /* 0x000000a1ffa1723e */ /* 0x000fe200048060ff */
[----:B------:R-:W-:Y:S01]  /*d4e0*/  FMUL R158, R158, UR20 ;  /* 0x000000149e9e7c20 */ /* 0x000fe20008400000 */
[----:B------:R-:W-:Y:S01]  /*d4f0*/  FMUL R156, R156, UR20 ;  /* 0x000000149c9c7c20 */ /* 0x000fe20008400000 */
[----:B------:R-:W-:Y:S01]  /*d500*/  @!P6 STG.E.U8 desc[UR16][R24.64+0x61], R177 ;  /* 0x000061b11800e986 */ /* 0x000fe2000c101110 */
[----:B------:R-:W-:Y:S01]  /*d510*/  ISETP.LT.OR P6, PT, R41, 0x69, !P3 ;  /* 0x000000692900780c */ /* 0x000fe20005fc1670 */
[----:B------:R-:W-:Y:S01]  /*d520*/  FMUL R155, R155, UR20 ;  /* 0x000000149b9b7c20 */ /* 0x000fe20008400000 */
[----:B-1----:R-:W-:Y:S01]  /*d530*/  F2FP.SATFINITE.E5M2.F32.PACK_AB_MERGE_C R35, RZ, R176, RZ ;  /* 0x000000b0ff23723e */ /* 0x002fe200048060ff */
[----:B------:R0:W-:Y:S01]  /*d540*/  @!P5 STG.E.U8 desc[UR16][R24.64+0x60], R33 ;  /* 0x000060211800d986 */ /* 0x0001e2000c101110 */
        /* <DEDUP_REMOVED lines=16> */
[----:B-1----:R-:W-:Y:S01]  /*d650*/  F2FP.SATFINITE.E5M2.F32.PACK_AB_MERGE_C R35, RZ, R170, RZ ;  /* 0x000000aaff23723e */ /* 0x002fe200048060ff */
[----:B------:R-:W-:Y:S01]  /*d660*/  @!P0 STG.E.U8 desc[UR16][R24.64+0x69], R173 ;  /* 0x000069ad18008986 */ /* 0x000fe2000c101110 */
        /* <DEDUP_REMOVED lines=12> */
[----:B------:R-:W-:Y:S01]  /*d730*/  ISETP.LT.OR P6, PT, R41, 0x79, !P3 ;  /* 0x000000792900780c */ /* 0x000fe20005fc1670 */
[----:B------:R-:W-:Y:S01]  /*d740*/  FMUL R17, R17, UR20 ;  /* 0x0000001411117c20 */ /* 0x000fe20008400000 */
[----:B------:R-:W-:Y:S01]  /*d750*/  ISETP.LT.OR P3, PT, R41, 0x7a, !P3 ;  /* 0x0000007a2900780c */ /* 0x000fe20005f61670 */
[----:B------:R-:W-:Y:S01]  /*d760*/  @!P0 STG.E.U8 desc[UR16][R24.64+0x71], R169 ;  /* 0x000071a918008986 */ /* 0x000fe2000c101110 */
[----:B0-----:R-:W-:Y:S01]  /*d770*/  F2FP.SATFINITE.E5M2.F32.PACK_AB_MERGE_C R33, RZ, R168, RZ ;  /* 0x000000a8ff21723e */ /* 0x001fe200048060ff */
[----:B------:R-:W-:Y:S01]  /*d780*/  FMUL R18, R18, UR20 ;  /* 0x0000001412127c20 */ /* 0x000fe20008400000 */
[----:B------:R-:W-:Y:S01]  /*d790*/  ISETP.GE.AND P0, PT, R42, 0x89, PT ;  /* 0x000000892a00780c */ /* 0x000fe20003f06270 */
[----:B------:R-:W-:Y:S01]  /*d7a0*/  FMUL R16, R16, UR20 ;  /* 0x0000001410107c20 */ /* 0x000fe20008400000 */
[----:B------:R-:W-:Y:S01]  /*d7b0*/  F2FP.SATFINITE.E5M2.F32.PACK_AB_MERGE_C R21, RZ, R21, RZ ;  /* 0x00000015ff15723e */ /* 0x000fe200048060ff */
[----:B------:R0:W-:Y:S01]  /*d7c0*/  @!P1 STG.E.U8 desc[UR16][R26.64+0x70], R33 ;  /* 0x000070211a009986 */ /* 0x0001e2000c101110 */
[----:B------:R-:W-:Y:S01]  /*d7d0*/  ISETP.GE.AND P1, PT, R42, 0x81, PT ;  /* 0x000000812a00780c */ /* 0x000fe20003f26270 */
[----:B------:R-:W-:Y:S01]  /*d7e0*/  FMUL R15, R15, UR20 ;  /* 0x000000140f0f7c20 */ /* 0x000fe20008400000 */
[----:B-1----:R-:W-:Y:S01]  /*d7f0*/  F2FP.SATFINITE.E5M2.F32.PACK_AB_MERGE_C R35, RZ, R166, RZ ;  /* 0x000000a6ff23723e */ /* 0x002fe200048060ff */
[----:B------:R-:W-:Y:S01]  /*d800*/  @!P5 STG.E.U8 desc[UR16][R26.64+0x71], R167 ;  /* 0x000071a71a00d986 */ /* 0x000fe2000c101110 */
[----:B------:R-:W-:Y:S01]  /*d810*/  ISETP.LT.OR P5, PT, R41, 0x79, !P2 ;  /* 0x000000792900780c */ /* 0x000fe200057a1670 */
[----:B------:R-:W-:Y:S01]  /*d820*/  FMUL R13, R13, UR20 ;  /* 0x000000140d0d7c20 */ /* 0x000fe20008400000 */
[C---:B------:R-:W-:Y:S01]  /*d830*/  ISETP.LT.OR P2, PT, R41.reuse, 0x7a, !P2 ;  /* 0x0000007a2900780c */ /* 0x040fe20005741670 */
        /* <DEDUP_REMOVED lines=9> */
[----:B------:R-:W-:Y:S01]  /*d8d0*/  F2FP.SATFINITE.E5M2.F32.PACK_AB_MERGE_C R17, RZ, R17, RZ ;  /* 0x00000011ff11723e */ /* 0x000fe200048060ff */
[----:B------:R-:W-:Y:S01]  /*d8e0*/  @!P5 STG.E.U8 desc[UR16][R26.64+0x78], R37 ;  /* 0x000078251a00d986 */ /* 0x000fe2000c101110 */
[----:B------:R-:W-:Y:S01]  /*d8f0*/  ISETP.LT.OR P5, PT, R41, 0x1, !P0 ;  /* 0x000000012900780c */ /* 0x000fe200047a1670 */
[----:B------:R-:W-:Y:S01]  /*d900*/  FMUL R9, R9, UR20 ;  /* 0x0000001409097c20 */ /* 0x000fe20008400000 */
[----:B------:R-:W-:Y:S01]  /*d910*/  F2FP.SATFINITE.E5M2.F32.PACK_AB_MERGE_C R15, RZ, R15, RZ ;  /* 0x0000000fff0f723e */ /* 0x000fe200048060ff */
[----:B------:R0:W-:Y:S01]  /*d920*/  @!P2 STG.E.U8 desc[UR16][R26.64+0x79], R163 ;  /* 0x000079a31a00a986 */ /* 0x0001e2000c101110 */
[C---:B------:R-:W-:Y:S01]  /*d930*/  ISETP.LT.OR P2, PT, R41.reuse, 0xa, !P1 ;  /* 0x0000000a2900780c */ /* 0x040fe20004f41670 */
        /* <DEDUP_REMOVED lines=9> */
[----:B------:R-:W-:Y:S01]  /*d9d0*/  F2FP.SATFINITE.E5M2.F32.PACK_AB_MERGE_C R11, RZ, R11, RZ ;  /* 0x0000000bff0b723e */ /* 0x000fe200048060ff */
[----:B------:R2:W-:Y:S01]  /*d9e0*/  @!P5 STG.E.U8 desc[UR16][R30.64], R33 ;  /* 0x000000211e00d986 */ /* 0x0005e2000c101110 */
[----:B------:R-:W-:Y:S01]  /*d9f0*/  ISETP.LT.OR P5, PT, R41, 0x9, !P0 ;  /* 0x000000092900780c */ /* 0x000fe200047a1670 */
[----:B------:R-:W-:Y:S01]  /*da00*/  FMUL R5, R5, UR20 ;  /* 0x0000001405057c20 */ /* 0x000fe20008400000 */
[----:B0-----:R-:W-:Y:S01]  /*da10*/  F2FP.SATFINITE.E5M2.F32.PACK_AB_MERGE_C R27, RZ, R156, RZ ;  /* 0x0000009cff1b723e */ /* 0x001fe200048060ff */
[----:B-----5:R-:W-:Y:S01]  /*da20*/  FMUL R0, R0, UR20 ;  /* 0x0000001400007c20 */ /* 0x020fe20008400000 */
[----:B------:R-:W-:Y:S01]  /*da30*/  F2FP.SATFINITE.E5M2.F32.PACK_AB_MERGE_C R9, RZ, R9, RZ ;  /* 0x00000009ff09723e */ /* 0x000fe200048060ff */
[----:B------:R-:W-:Y:S01]  /*da40*/  FMUL R6, R6, UR20 ;  /* 0x0000001406067c20 */ /* 0x000fe20008400000 */
[----:B------:R-:W-:Y:S01]  /*da50*/  F2FP.SATFINITE.E5M2.F32.PACK_AB_MERGE_C R7, RZ, R7, RZ ;  /* 0x00000007ff07723e */ /* 0x000fe200048060ff */
[----:B------:R-:W3:Y:S01]  /*da60*/  LDL.LU R221, [R1+0x14] ;  /* 0x0000140001dd7983 */ /* 0x000ee20000300800 */
[----:B-1----:R-:W-:Y:S01]  /*da70*/  F2FP.SATFINITE.E5M2.F32.PACK_AB_MERGE_C R25, RZ, R158, RZ ;  /* 0x0000009eff19723e */ /* 0x002fe200048060ff */
[----:B------:R-:W-:Y:S01]  /*da80*/  FMUL R2, R2, UR20 ;  /* 0x0000001402027c20 */ /* 0x000fe20008400000 */
[----:B------:R-:W-:Y:S01]  /*da90*/  F2FP.SATFINITE.E5M2.F32.PACK_AB_MERGE_C R5, RZ, R5, RZ ;  /* 0x00000005ff05723e */ /* 0x000fe200048060ff */
[----:B------:R-:W-:Y:S01]  /*daa0*/  @!P6 STG.E.U8 desc[UR16][R30.64+0x1], R159 ;  /* 0x0000019f1e00e986 */ /* 0x000fe2000c101110 */
[----:B------:R-:W-:Y:S01]  /*dab0*/  ISETP.LT.OR P6, PT, R41, 0xa, !P0 ;  /* 0x0000000a2900780c */ /* 0x000fe200047c1670 */
[----:B------:R-:W-:Y:S01]  /*dac0*/  FMUL R3, R3, UR20 ;  /* 0x0000001403037c20 */ /* 0x000fe20008400000 */
[----:B--2---:R-:W-:Y:S01]  /*dad0*/  F2FP.SATFINITE.E5M2.F32.PACK_AB_MERGE_C R33, RZ, R152, RZ ;  /* 0x00000098ff21723e */ /* 0x004fe200048060ff */
[----:B------:R-:W-:Y:S01]  /*dae0*/  @!P2 STG.E.U8 desc[UR16][R28.64+0x9], R157 ;  /* 0x0000099d1c00a986 */ /* 0x000fe2000c101110 */
[----:B------:R-:W-:Y:S01]  /*daf0*/  ISETP.LT.OR P2, PT, R41, 0x12, !P1 ;  /* 0x000000122900780c */ /* 0x000fe20004f41670 */
[----:B------:R-:W-:-:S02]  /*db00*/  FMUL R4, R4, UR20 ;  /* 0x0000001404047c20 */ /* 0x000fc40008400000 */
[----:B------:R0:W-:Y:S01]  /*db10*/  @!P3 STG.E.U8 desc[UR16][R28.64+0x8], R25 ;  /* 0x000008191c00b986 */ /* 0x0001e2000c101110 */
[----:B------:R-:W-:-:S03]  /*db20*/  ISETP.LT.OR P3, PT, R41, 0x11, !P1 ;  /* 0x000000112900780c */ /* 0x000fc60004f61670 */
[----:B------:R1:W-:Y:S01]  /*db30*/  @!P5 STG.E.U8 desc[UR16][R30.64+0x8], R27 ;  /* 0x0000081b1e00d986 */ /* 0x0003e2000c101110 */
[----:B------:R-:W-:-:S03]  /*db40*/  ISETP.LT.OR P5, PT, R41, 0x11, !P0 ;  /* 0x000000112900780c */ /* 0x000fc600047a1670 */
[----:B------:R-:W-:Y:S01]  /*db50*/  @!P6 STG.E.U8 desc[UR16][R30.64+0x9], R155 ;  /* 0x0000099b1e00e986 */ /* 0x000fe2000c101110 */
[----:B------:R-:W-:-:S03]  /*db60*/  ISETP.LT.OR P6, PT, R41, 0x12, !P0 ;  /* 0x000000122900780c */ /* 0x000fc600047c1670 */
[----:B------:R-:W-:Y:S01]  /*db70*/  @!P2 STG.E.U8 desc[UR16][R28.64+0x11], R153 ;  /* 0x000011991c00a986 */ /* 0x000fe2000c101110 */
[----:B------:R-:W-:Y:S02]  /*db80*/  ISETP.LT.OR P2, PT, R41, 0x1a, !P1 ;  /* 0x0000001a2900780c */ /* 0x000fe40004f41670 */
[----:B0-----:R-:W-:Y:S01]  /*db90*/  F2FP.SATFINITE.E5M2.F32.PACK_AB_MERGE_C R25, RZ, R154, RZ ;  /* 0x0000009aff19723e */ /* 0x001fe200048060ff */
[----:B------:R-:W2:Y:S01]  /*dba0*/  LDL.LU R220, [R1+0x18] ;  /* 0x0000180001dc7983 */ /* 0x000ea20000300800 */
[----:B-1----:R-:W-:-:S03]  /*dbb0*/  F2FP.SATFINITE.E5M2.F32.PACK_AB_MERGE_C R27, RZ, R20, RZ ;  /* 0x00000014ff1b723e */ /* 0x002fc600048060ff */
[----:B------:R0:W-:Y:S01]  /*dbc0*/  @!P3 STG.E.U8 desc[UR16][R28.64+0x10], R25 ;  /* 0x000010191c00b986 */ /* 0x0001e2000c101110 */
[----:B------:R-:W-:-:S03]  /*dbd0*/  ISETP.LT.OR P3, PT, R41, 0x19, !P1 ;  /* 0x000000192900780c */ /* 0x000fc60004f61670 */
[----:B------:R-:W-:Y:S01]  /*dbe0*/  @!P5 STG.E.U8 desc[UR16][R30.64+0x10], R33 ;  /* 0x000010211e00d986 */ /* 0x000fe2000c101110 */
[----:B------:R-:W-:-:S03]  /*dbf0*/  ISETP.LT.OR P5, PT, R41, 0x19, !P0 ;  /* 0x000000192900780c */ /* 0x000fc600047a1670 */
[----:B------:R1:W-:Y:S01]  /*dc00*/  @!P6 STG.E.U8 desc[UR16][R30.64+0x11], R23 ;  /* 0x000011171e00e986 */ /* 0x0003e2000c101110 */
[----:B------:R-:W-:-:S03]  /*dc10*/  ISETP.LT.OR P6, PT, R41, 0x1a, !P0 ;  /* 0x0000001a2900780c */ /* 0x000fc600047c1670 */
[----:B------:R4:W-:Y:S01]  /*dc20*/  @!P2 STG.E.U8 desc[UR16][R28.64+0x19], R21 ;  /* 0x000019151c00a986 */ /* 0x0009e2000c101110 */
[C---:B------:R-:W-:Y:S02]  /*dc30*/  ISETP.LT.OR P2, PT, R41.reuse, 0x22, !P1 ;  /* 0x000000222900780c */ /* 0x040fe40004f41670 */
[----:B0-----:R-:W-:Y:S01]  /*dc40*/  F2FP.SATFINITE.E5M2.F32.PACK_AB_MERGE_C R25, RZ, R22, RZ ;  /* 0x00000016ff19723e */ /* 0x001fe200048060ff */
[----:B------:R-:W2:Y:S04]  /*dc50*/  LDL.LU R222, [R1+0x1c] ;  /* 0x00001c0001de7983 */ /* 0x000ea80000300800 */
[----:B------:R-:W-:Y:S01]  /*dc60*/  @!P3 STG.E.U8 desc[UR16][R28.64+0x18], R25 ;  /* 0x000018191c00b986 */ /* 0x000fe2000c101110 */
[C---:B------:R-:W-:Y:S02]  /*dc70*/  ISETP.LT.OR P3, PT, R41.reuse, 0x21, !P1 ;  /* 0x000000212900780c */ /* 0x040fe40004f61670 */
[----:B-1----:R-:W-:Y:S01]  /*dc80*/  F2FP.SATFINITE.E5M2.F32.PACK_AB_MERGE_C R23, RZ, R18, RZ ;  /* 0x00000012ff17723e */ /* 0x002fe200048060ff */
[----:B------:R-:W-:Y:S01]  /*dc90*/  @!P5 STG.E.U8 desc[UR16][R30.64+0x18], R27 ;  /* 0x0000181b1e00d986 */ /* 0x000fe2000c101110 */
[----:B------:R-:W-:-:S02]  /*dca0*/  ISETP.LT.OR P5, PT, R41, 0x21, !P0 ;  /* 0x000000212900780c */ /* 0x000fc400047a1670 */
[----:B----4-:R-:W-:Y:S01]  /*dcb0*/  F2FP.SATFINITE.E5M2.F32.PACK_AB_MERGE_C R21, RZ, R16, RZ ;  /* 0x00000010ff15723e */ /* 0x010fe200048060ff */
[----:B------:R0:W-:Y:S01]  /*dcc0*/  @!P6 STG.E.U8 desc[UR16][R30.64+0x19], R19 ;  /* 0x000019131e00e986 */ /* 0x0001e2000c101110 */
[----:B------:R-:W-:-:S03]  /*dcd0*/  ISETP.LT.OR P6, PT, R41, 0x22, !P0 ;  /* 0x000000222900780c */ /* 0x000fc600047c1670 */
[----:B------:R1:W-:Y:S01]  /*dce0*/  @!P2 STG.E.U8 desc[UR16][R28.64+0x21], R17 ;  /* 0x000021111c00a986 */ /* 0x0003e2000c101110 */
[----:B------:R-:W-:-:S03]  /*dcf0*/  ISETP.LT.OR P2, PT, R41, 0x2a, !P1 ;  /* 0x0000002a2900780c */ /* 0x000fc60004f41670 */
[----:B------:R-:W-:Y:S01]  /*dd00*/  @!P3 STG.E.U8 desc[UR16][R28.64+0x20], R23 ;  /* 0x000020171c00b986 */ /* 0x000fe2000c101110 */
[----:B------:R-:W-:-:S03]  /*dd10*/  ISETP.LT.OR P3, PT, R41, 0x29, !P1 ;  /* 0x000000292900780c */ /* 0x000fc60004f61670 */
[----:B------:R-:W-:Y:S01]  /*dd20*/  @!P5 STG.E.U8 desc[UR16][R30.64+0x20], R21 ;  /* 0x000020151e00d986 */ /* 0x000fe2000c101110 */
[C---:B------:R-:W-:Y:S02]  /*dd30*/  ISETP.LT.OR P5, PT, R41.reuse, 0x29, !P0 ;  /* 0x000000292900780c */ /* 0x040fe400047a1670 */
[----:B0-----:R-:W-:Y:S01]  /*dd40*/  F2FP.SATFINITE.E5M2.F32.PACK_AB_MERGE_C R19, RZ, R14, RZ ;  /* 0x0000000eff13723e */ /* 0x001fe200048060ff */
[----:B------:R0:W-:Y:S01]  /*dd50*/  @!P6 STG.E.U8 desc[UR16][R30.64+0x21], R15 ;  /* 0x0000210f1e00e986 */ /* 0x0001e2000c101110 */
[C---:B------:R-:W-:Y:S02]  /*dd60*/  ISETP.LT.OR P6, PT, R41.reuse, 0x2a, !P0 ;  /* 0x0000002a2900780c */ /* 0x040fe400047c1670 */
[----:B-1----:R-:W-:Y:S01]  /*dd70*/  F2FP.SATFINITE.E5M2.F32.PACK_AB_MERGE_C R17, RZ, R12, RZ ;  /* 0x0000000cff11723e */ /* 0x002fe200048060ff */
        /* <DEDUP_REMOVED lines=15> */
[----:B0-----:R-:W-:Y:S02]  /*de70*/  F2FP.SATFINITE.E5M2.F32.PACK_AB_MERGE_C R11, RZ, R6, RZ ;  /* 0x00000006ff0b723e */ /* 0x001fe400048060ff */
[C---:B------:R-:W-:Y:S01]  /*de80*/  ISETP.LT.OR P5, PT, R41.reuse, 0x39, !P0 ;  /* 0x000000392900780c */ /* 0x040fe200047a1670 */
[----:B------:R0:W-:Y:S01]  /*de90*/  @!P6 STG.E.U8 desc[UR16][R30.64+0x31], R7 ;  /* 0x000031071e00e986 */ /* 0x0001e2000c101110 */
[----:B-1----:R-:W-:Y:S02]  /*dea0*/  F2FP.SATFINITE.E5M2.F32.PACK_AB_MERGE_C R9, RZ, R4, RZ ;  /* 0x00000004ff09723e */ /* 0x002fe400048060ff */
[----:B------:R-:W-:Y:S01]  /*deb0*/  ISETP.LT.OR P6, PT, R41, 0x3a, !P0 ;  /* 0x0000003a2900780c */ /* 0x000fe200047c1670 */
[----:B------:R1:W-:Y:S04]  /*dec0*/  @!P2 STG.E.U8 desc[UR16][R28.64+0x39], R5 ;  /* 0x000039051c00a986 */ /* 0x0003e8000c101110 */
[----:B------:R4:W-:Y:S01]  /*ded0*/  @!P3 STG.E.U8 desc[UR16][R28.64+0x38], R11 ;  /* 0x0000380b1c00b986 */ /* 0x0009e2000c101110 */
[----:B------:R-:W-:Y:S01]  /*dee0*/  FMUL R4, R227, UR20 ;  /* 0x00000014e3047c20 */ /* 0x000fe20008400000 */
[----:B------:R-:W-:-:S02]  /*def0*/  ISETP.LT.OR P3, PT, R41, 0x41, !P1 ;  /* 0x000000412900780c */ /* 0x000fc40004f61670 */
[----:B0-----:R-:W-:Y:S02]  /*df00*/  F2FP.SATFINITE.E5M2.F32.PACK_AB_MERGE_C R7, RZ, R3, RZ ;  /* 0x00000003ff07723e */ /* 0x001fe400048060ff */
[----:B-1----:R-:W-:Y:S01]  /*df10*/  F2FP.SATFINITE.E5M2.F32.PACK_AB_MERGE_C R5, RZ, R0, RZ ;  /* 0x00000000ff05723e */ /* 0x002fe200048060ff */
[----:B------:R-:W-:Y:S01]  /*df20*/  FMUL R0, R223, UR20 ;  /* 0x00000014df007c20 */ /* 0x000fe20008400000 */
[----:B------:R-:W-:Y:S01]  /*df30*/  ISETP.LT.OR P2, PT, R41, 0x42, !P1 ;  /* 0x000000422900780c */ /* 0x000fe20004f41670 */
[----:B------:R-:W2:Y:S01]  /*df40*/  LDL.LU R223, [R1+0x20] ;  /* 0x0000200001df7983 */ /* 0x000ea20000300800 */
[----:B----4-:R-:W-:Y:S02]  /*df50*/  F2FP.SATFINITE.E5M2.F32.PACK_AB_MERGE_C R11, RZ, R2, RZ ;  /* 0x00000002ff0b723e */ /* 0x010fe400048060ff */
[----:B------:R-:W-:Y:S01]  /*df60*/  F2FP.SATFINITE.E5M2.F32.PACK_AB_MERGE_C R13, RZ, R0, RZ ;  /* 0x00000000ff0d723e */ /* 0x000fe200048060ff */
[----:B---3--:R-:W-:Y:S01]  /*df70*/  FMUL R0, R225, UR20 ;  /* 0x00000014e1007c20 */ /* 0x008fe20008400000 */
[----:B------:R-:W-:Y:S01]  /*df80*/  FMUL R2, R224, UR20 ;  /* 0x00000014e0027c20 */ /* 0x000fe20008400000 */
[----:B------:R-:W3:Y:S04]  /*df90*/  LDL.LU R225, [R1+0x24] ;  /* 0x0000240001e17983 */ /* 0x000ee80000300800 */
[----:B------:R-:W4:Y:S01]  /*dfa0*/  LDL.LU R224, [R1+0x28] ;  /* 0x0000280001e07983 */ /* 0x000f220000300800 */
[----:B------:R-:W-:-:S03]  /*dfb0*/  FMUL R3, R226, UR20 ;  /* 0x00000014e2037c20 */ /* 0x000fc60008400000 */
[----:B------:R-:W4:Y:S04]  /*dfc0*/  LDL.LU R226, [R1+0x2c] ;  /* 0x00002c0001e27983 */ /* 0x000f280000300800 */
[----:B------:R-:W4:Y:S04]  /*dfd0*/  LDL.LU R227, [R1+0x30] ;  /* 0x0000300001e37983 */ /* 0x000f280000300800 */
[----:B------:R-:W-:Y:S01]  /*dfe0*/  @!P5 STG.E.U8 desc[UR16][R30.64+0x38], R9 ;  /* 0x000038091e00d986 */ /* 0x000fe2000c101110 */
[----:B------:R-:W-:-:S03]  /*dff0*/  ISETP.LT.OR P5, PT, R41, 0x41, !P0 ;  /* 0x000000412900780c */ /* 0x000fc600047a1670 */
[----:B------:R0:W-:Y:S01]  /*e000*/  @!P6 STG.E.U8 desc[UR16][R30.64+0x39], R7 ;  /* 0x000039071e00e986 */ /* 0x0001e2000c101110 */
[----:B------:R-:W-:-:S03]  /*e010*/  ISETP.LT.OR P6, PT, R41, 0x42, !P0 ;  /* 0x000000422900780c */ /* 0x000fc600047c1670 */
[----:B------:R-:W-:Y:S01]  /*e020*/  @!P3 STG.E.U8 desc[UR16][R28.64+0x40], R11 ;  /* 0x0000400b1c00b986 */ /* 0x000fe2000c101110 */
[----:B------:R-:W-:-:S03]  /*e030*/  ISETP.LT.OR P3, PT, R41, 0x49, !P1 ;  /* 0x000000492900780c */ /* 0x000fc60004f61670 */
[----:B------:R1:W-:Y:S01]  /*e040*/  @!P2 STG.E.U8 desc[UR16][R28.64+0x41], R5 ;  /* 0x000041051c00a986 */ /* 0x0003e2000c101110 */
[----:B0-----:R-:W-:-:S03]  /*e050*/  F2FP.SATFINITE.E5M2.F32.PACK_AB_MERGE_C R7, RZ, R0, RZ ;  /* 0x00000000ff07723e */ /* 0x001fc600048060ff */
[----:B------:R-:W-:Y:S01]  /*e060*/  @!P5 STG.E.U8 desc[UR16][R30.64+0x40], R13 ;  /* 0x0000400d1e00d986 */ /* 0x000fe2000c101110 */
[C---:B------:R-:W-:Y:S02]  /*e070*/  ISETP.LT.OR P2, PT, R41.reuse, 0x4a, !P1 ;  /* 0x0000004a2900780c */ /* 0x040fe40004f41670 */
[----:B-1----:R-:W-:Y:S01]  /*e080*/  F2FP.SATFINITE.E5M2.F32.PACK_AB_MERGE_C R5, RZ, R2, RZ ;  /* 0x00000002ff05723e */ /* 0x002fe200048060ff */
[----:B------:R0:W-:Y:S01]  /*e090*/  @!P6 STG.E.U8 desc[UR16][R30.64+0x41], R7 ;  /* 0x000041071e00e986 */ /* 0x0001e2000c101110 */
[C---:B------:R-:W-:Y:S02]  /*e0a0*/  ISETP.LT.OR P5, PT, R41.reuse, 0x49, !P0 ;  /* 0x000000492900780c */ /* 0x040fe400047a1670 */
[C---:B------:R-:W-:Y:S01]  /*e0b0*/  ISETP.LT.OR P6, PT, R41.reuse, 0x4a, !P0 ;  /* 0x0000004a2900780c */ /* 0x040fe200047c1670 */
[----:B------:R1:W-:Y:S01]  /*e0c0*/  @!P3 STG.E.U8 desc[UR16][R28.64+0x48], R5 ;  /* 0x000048051c00b986 */ /* 0x0003e2000c101110 */
[----:B------:R-:W-:Y:S02]  /*e0d0*/  ISETP.LT.OR P3, PT, R41, 0x51, !P1 ;  /* 0x000000512900780c */ /* 0x000fe40004f61670 */
[----:B------:R-:W-:-:S02]  /*e0e0*/  F2FP.SATFINITE.E5M2.F32.PACK_AB_MERGE_C R9, RZ, R3, RZ ;  /* 0x00000003ff09723e */ /* 0x000fc400048060ff */
[----:B------:R-:W-:-:S03]  /*e0f0*/  F2FP.SATFINITE.E5M2.F32.PACK_AB_MERGE_C R11, RZ, R4, RZ ;  /* 0x00000004ff0b723e */ /* 0x000fc600048060ff */
[----:B------:R1:W-:Y:S04]  /*e100*/  @!P2 STG.E.U8 desc[UR16][R28.64+0x49], R9 ;  /* 0x000049091c00a986 */ /* 0x0003e8000c101110 */
[----:B------:R-:W-:Y:S01]  /*e110*/  @!P5 STG.E.U8 desc[UR16][R30.64+0x48], R11 ;  /* 0x0000480b1e00d986 */ /* 0x000fe2000c101110 */
[----:B------:R-:W-:-:S03]  /*e120*/  FMUL R0, R221, UR20 ;  /* 0x00000014dd007c20 */ /* 0x000fc60008400000 */
[----:B------:R-:W4:Y:S02]  /*e130*/  LDL.LU R221, [R1+0x34] ;  /* 0x0000340001dd7983 */ /* 0x000f240000300800 */
[----:B0-----:R-:W-:-:S05]  /*e140*/  F2FP.SATFINITE.E5M2.F32.PACK_AB_MERGE_C R7, RZ, R0, RZ ;  /* 0x00000000ff07723e */ /* 0x001fca00048060ff */
[----:B------:R-:W-:Y:S01]  /*e150*/  @!P6 STG.E.U8 desc[UR16][R30.64+0x49], R7 ;  /* 0x000049071e00e986 */ /* 0x000fe2000c101110 */
[----:B--2---:R-:W-:-:S03]  /*e160*/  FMUL R2, R220, UR20 ;  /* 0x00000014dc027c20 */ /* 0x004fc60008400000 */
[----:B------:R-:W2:Y:S02]  /*e170*/  LDL.LU R220, [R1+0x38] ;  /* 0x0000380001dc7983 */ /* 0x000ea40000300800 */
[----:B-1----:R-:W-:-:S05]  /*e180*/  F2FP.SATFINITE.E5M2.F32.PACK_AB_MERGE_C R5, RZ, R2, RZ ;  /* 0x00000002ff05723e */ /* 0x002fca00048060ff */
[----:B------:R0:W-:Y:S01]  /*e190*/  @!P3 STG.E.U8 desc[UR16][R28.64+0x50], R5 ;  /* 0x000050051c00b986 */ /* 0x0001e2000c101110 */
[----:B------:R-:W-:-:S03]  /*e1a0*/  FMUL R3, R222, UR20 ;  /* 0x00000014de037c20 */ /* 0x000fc60008400000 */
[----:B------:R-:W2:Y:S02]  /*e1b0*/  LDL.LU R222, [R1+0x3c] ;  /* 0x00003c0001de7983 */ /* 0x000ea40000300800 */
[----:B------:R-:W-:Y:S01]  /*e1c0*/  F2FP.SATFINITE.E5M2.F32.PACK_AB_MERGE_C R9, RZ, R3, RZ ;  /* 0x00000003ff09723e */ /* 0x000fe200048060ff */
[----:B------:R-:W-:Y:S02]  /*e1d0*/  FMUL R0, R223, UR20 ;  /* 0x00000014df007c20 */ /* 0x000fe40008400000 */
[----:B------:R-:W2:Y:S03]  /*e1e0*/  LDL.LU R223, [R1+0x40] ;  /* 0x0000400001df7983 */ /* 0x000ea60000300800 */
[----:B------:R-:W-:Y:S01]  /*e1f0*/  F2FP.SATFINITE.E5M2.F32.PACK_AB_MERGE_C R13, RZ, R0, RZ ;  /* 0x00000000ff0d723e */ /* 0x000fe200048060ff */
[----:B---3--:R-:W-:Y:S02]  /*e200*/  FMUL R2, R225, UR20 ;  /* 0x00000014e1027c20 */ /* 0x008fe40008400000 */
[----:B------:R-:W3:Y:S01]  /*e210*/  LDL.LU R225, [R1+0x44] ;  /* 0x0000440001e17983 */ /* 0x000ee20000300800 */
[----:B----4-:R-:W-:-:S03]  /*e220*/  FMUL R0, R224, UR20 ;  /* 0x00000014e0007c20 */ /* 0x010fc60008400000 */
[----:B------:R-:W4:Y:S01]  /*e230*/  LDL.LU R224, [R1+0x48] ;  /* 0x0000480001e07983 */ /* 0x000f220000300800 */
[----:B------:R-:W-:Y:S01]  /*e240*/  FMUL R3, R226, UR20 ;  /* 0x00000014e2037c20 */ /* 0x000fe20008400000 */
[----:B0-----:R-:W-:Y:S02]  /*e250*/  F2FP.SATFINITE.E5M2.F32.PACK_AB_MERGE_C R5, RZ, R0, RZ ;  /* 0x00000000ff05723e */ /* 0x001fe400048060ff */
[----:B------:R-:W4:Y:S01]  /*e260*/  LDL.LU R226, [R1+0x4c] ;  /* 0x00004c0001e27983 */ /* 0x000f220000300800 */
[----:B------:R-:W-:-:S03]  /*e270*/  FMUL R0, R227, UR20 ;  /* 0x00000014e3007c20 */ /* 0x000fc60008400000 */
[----:B------:R-:W4:Y:S01]  /*e280*/  LDL.LU R227, [R1+0x50] ;  /* 0x0000500001e37983 */ /* 0x000f220000300800 */
[C---:B------:R-:W-:Y:S02]  /*e290*/  ISETP.LT.OR P2, PT, R41.reuse, 0x52, !P1 ;  /* 0x000000522900780c */ /* 0x040fe40004f41670 */
[C---:B------:R-:W-:Y:S01]  /*e2a0*/  ISETP.LT.OR P6, PT, R41.reuse, 0x52, !P0 ;  /* 0x000000522900780c */ /* 0x040fe200047c1670 */
[----:B------:R-:W4:Y:S01]  /*e2b0*/  LDL.LU R219, [R1+0x54] ;  /* 0x0000540001db7983 */ /* 0x000f220000300800 */
[C---:B------:R-:W-:Y:S02]  /*e2c0*/  ISETP.LT.OR P5, PT, R41.reuse, 0x51, !P0 ;  /* 0x000000512900780c */ /* 0x040fe400047a1670 */
[----:B------:R-:W-:Y:S02]  /*e2d0*/  ISETP.LT.OR P3, PT, R41, 0x59, !P1 ;  /* 0x000000592900780c */ /* 0x000fe40004f61670 */
[----:B------:R-:W-:Y:S02]  /*e2e0*/  F2FP.SATFINITE.E5M2.F32.PACK_AB_MERGE_C R7, RZ, R2, RZ ;  /* 0x00000002ff07723e */ /* 0x000fe400048060ff */
[----:B------:R-:W-:-:S03]  /*e2f0*/  F2FP.SATFINITE.E5M2.F32.PACK_AB_MERGE_C R11, RZ, R0, RZ ;  /* 0x00000000ff0b723e */ /* 0x000fc600048060ff */
[----:B------:R0:W-:Y:S01]  /*e300*/  @!P2 STG.E.U8 desc[UR16][R28.64+0x51], R9 ;  /* 0x000051091c00a986 */ /* 0x0001e2000c101110 */
[----:B------:R-:W-:-:S03]  /*e310*/  ISETP.LT.OR P2, PT, R41, 0x5a, !P1 ;  /* 0x0000005a2900780c */ /* 0x000fc60004f41670 */
[----:B------:R-:W-:Y:S01]  /*e320*/  @!P6 STG.E.U8 desc[UR16][R30.64+0x51], R7 ;  /* 0x000051071e00e986 */ /* 0x000fe2000c101110 */
[----:B------:R-:W-:-:S03]  /*e330*/  ISETP.LT.OR P6, PT, R41, 0x5a, !P0 ;  /* 0x0000005a2900780c */ /* 0x000fc600047c1670 */
[----:B------:R-:W-:Y:S01]  /*e340*/  @!P5 STG.E.U8 desc[UR16][R30.64+0x50], R13 ;  /* 0x0000500d1e00d986 */ /* 0x000fe2000c101110 */
[----:B0-----:R-:W-:-:S03]  /*e350*/  F2FP.SATFINITE.E5M2.F32.PACK_AB_MERGE_C R9, RZ, R3, RZ ;  /* 0x00000003ff09723e */ /* 0x001fc600048060ff */
[----:B------:R0:W-:Y:S04]  /*e360*/  @!P3 STG.E.U8 desc[UR16][R28.64+0x58], R5 ;  /* 0x000058051c00b986 */ /* 0x0001e8000c101110 */
[----:B------:R1:W-:Y:S01]  /*e370*/  @!P2 STG.E.U8 desc[UR16][R28.64+0x59], R9 ;  /* 0x000059091c00a986 */ /* 0x0003e2000c101110 */
[----:B------:R-:W-:-:S03]  /*e380*/  FMUL R0, R221, UR20 ;  /* 0x00000014dd007c20 */ /* 0x000fc60008400000 */
[----:B------:R-:W4:Y:S02]  /*e390*/  LDL.LU R221, [R1+0x58] ;  /* 0x0000580001dd7983 */ /* 0x000f240000300800 */
[----:B0-----:R-:W-:-:S05]  /*e3a0*/  F2FP.SATFINITE.E5M2.F32.PACK_AB_MERGE_C R5, RZ, R0, RZ ;  /* 0x00000000ff05723e */ /* 0x001fca00048060ff */
[----:B------:R0:W-:Y:S01]  /*e3b0*/  @!P6 STG.E.U8 desc[UR16][R30.64+0x59], R5 ;  /* 0x000059051e00e986 */ /* 0x0001e2000c101110 */
[----:B--2---:R-:W-:-:S03]  /*e3c0*/  FMUL R2, R220, UR20 ;  /* 0x00000014dc027c20 */ /* 0x004fc60008400000 */
[----:B------:R-:W2:Y:S02]  /*e3d0*/  LDL.LU R220, [R1+0x5c] ;  /* 0x00005c0001dc7983 */ /* 0x000ea40000300800 */
[----:B------:R-:W-:Y:S01]  /*e3e0*/  F2FP.SATFINITE.E5M2.F32.PACK_AB_MERGE_C R7, RZ, R2, RZ ;  /* 0x00000002ff07723e */ /* 0x000fe200048060ff */
[----:B------:R-:W-:Y:S02]  /*e3f0*/  FMUL R3, R222, UR20 ;  /* 0x00000014de037c20 */ /* 0x000fe40008400000 */
[----:B------:R-:W2:Y:S03]  /*e400*/  LDL.LU R222, [R1+0x60] ;  /* 0x0000600001de7983 */ /* 0x000ea60000300800 */
[----:B-1----:R-:W-:Y:S01]  /*e410*/  F2FP.SATFINITE.E5M2.F32.PACK_AB_MERGE_C R9, RZ, R3, RZ ;  /* 0x00000003ff09723e */ /* 0x002fe200048060ff */
[----:B------:R-:W-:Y:S02]  /*e420*/  FMUL R4, R223, UR20 ;  /* 0x00000014df047c20 */ /* 0x000fe40008400000 */
[----:B------:R-:W2:Y:S01]  /*e430*/  LDL.LU R223, [R1+0x64] ;  /* 0x0000640001df7983 */ /* 0x000ea20000300800 */
[----:B---3--:R-:W-:-:S03]  /*e440*/  FMUL R0, R225, UR20 ;  /* 0x00000014e1007c20 */ /* 0x008fc60008400000 */
[----:B------:R-:W3:Y:S01]  /*e450*/  LDL.LU R225, [R1+0x68] ;  /* 0x0000680001e17983 */ /* 0x000ee20000300800 */
[----:B----4-:R-:W-:Y:S01]  /*e460*/  FMUL R2, R224, UR20 ;  /* 0x00000014e0027c20 */ /* 0x010fe20008400000 */
[----:B0-----:R-:W-:Y:S02]  /*e470*/  F2FP.SATFINITE.E5M2.F32.PACK_AB_MERGE_C R5, RZ, R0, RZ ;  /* 0x00000000ff05723e */ /* 0x001fe400048060ff */
[----:B------:R-:W4:Y:S01]  /*e480*/  LDL.LU R224, [R1+0x6c] ;  /* 0x00006c0001e07983 */ /* 0x000f220000300800 */
[----:B------:R-:W-:-:S03]  /*e490*/  FMUL R3, R226, UR20 ;  /* 0x00000014e2037c20 */ /* 0x000fc60008400000 */
[----:B------:R-:W4:Y:S01]  /*e4a0*/  LDL.LU R226, [R1+0x70] ;  /* 0x0000700001e27983 */ /* 0x000f220000300800 */
[----:B------:R-:W-:-:S03]  /*e4b0*/  FMUL R0, R227, UR20 ;  /* 0x00000014e3007c20 */ /* 0x000fc60008400000 */
[----:B------:R-:W4:Y:S01]  /*e4c0*/  LDL.LU R227, [R1+0x74] ;  /* 0x0000740001e37983 */ /* 0x000f220000300800 */
[C---:B------:R-:W-:Y:S02]  /*e4d0*/  ISETP.LT.OR P5, PT, R41.reuse, 0x59, !P0 ;  /* 0x000000592900780c */ /* 0x040fe400047a1670 */
[C---:B------:R-:W-:Y:S02]  /*e4e0*/  ISETP.LT.OR P2, PT, R41.reuse, 0x62, !P1 ;  /* 0x000000622900780c */ /* 0x040fe40004f41670 */
[C---:B------:R-:W-:Y:S02]  /*e4f0*/  ISETP.LT.OR P3, PT, R41.reuse, 0x61, !P1 ;  /* 0x000000612900780c */ /* 0x040fe40004f61670 */
[----:B------:R-:W-:-:S07]  /*e500*/  ISETP.LT.OR P6, PT, R41, 0x62, !P0 ;  /* 0x000000622900780c */ /* 0x000fce00047c1670 */
[----:B------:R-:W-:Y:S01]  /*e510*/  @!P5 STG.E.U8 desc[UR16][R30.64+0x58], R11 ;  /* 0x0000580b1e00d986 */ /* 0x000fe2000c101110 */
[----:B------:R-:W-:-:S03]  /*e520*/  ISETP.LT.OR P5, PT, R41, 0x61, !P0 ;  /* 0x000000612900780c */ /* 0x000fc600047a1670 */
[----:B------:R0:W-:Y:S01]  /*e530*/  @!P2 STG.E.U8 desc[UR16][R28.64+0x61], R9 ;  /* 0x000061091c00a986 */ /* 0x0001e2000c101110 */
[----:B------:R-:W-:-:S03]  /*e540*/  ISETP.LT.OR P2, PT, R41, 0x6a, !P1 ;  /* 0x0000006a2900780c */ /* 0x000fc60004f41670 */
[----:B------:R1:W-:Y:S01]  /*e550*/  @!P3 STG.E.U8 desc[UR16][R28.64+0x60], R7 ;  /* 0x000060071c00b986 */ /* 0x0003e2000c101110 */
[----:B------:R-:W-:Y:S02]  /*e560*/  ISETP.LT.OR P3, PT, R41, 0x69, !P1 ;  /* 0x000000692900780c */ /* 0x000fe40004f61670 */
[----:B------:R-:W-:Y:S01]  /*e570*/  F2FP.SATFINITE.E5M2.F32.PACK_AB_MERGE_C R13, RZ, R4, RZ ;  /* 0x00000004ff0d723e */ /* 0x000fe200048060ff */
[----:B------:R1:W-:Y:S01]  /*e580*/  @!P6 STG.E.U8 desc[UR16][R30.64+0x61], R5 ;  /* 0x000061051e00e986 */ /* 0x0003e2000c101110 */
[----:B0-----:R-:W-:-:S03]  /*e590*/  F2FP.SATFINITE.E5M2.F32.PACK_AB_MERGE_C R9, RZ, R3, RZ ;  /* 0x00000003ff09723e */ /* 0x001fc600048060ff */
[----:B------:R-:W-:Y:S01]  /*e5a0*/  @!P5 STG.E.U8 desc[UR16][R30.64+0x60], R13 ;  /* 0x0000600d1e00d986 */ /* 0x000fe2000c101110 */
[----:B-1----:R-:W-:-:S03]  /*e5b0*/  F2FP.SATFINITE.E5M2.F32.PACK_AB_MERGE_C R7, RZ, R2, RZ ;  /* 0x00000002ff07723e */ /* 0x002fc600048060ff */
[----:B------:R-:W-:Y:S01]  /*e5c0*/  @!P2 STG.E.U8 desc[UR16][R28.64+0x69], R9 ;  /* 0x000069091c00a986 */ /* 0x000fe2000c101110 */
[C---:B------:R-:W-:Y:S02]  /*e5d0*/  ISETP.LT.OR P5, PT, R41.reuse, 0x69, !P0 ;  /* 0x000000692900780c */ /* 0x040fe400047a1670 */
[C---:B------:R-:W-:Y:S01]  /*e5e0*/  ISETP.LT.OR P6, PT, R41.reuse, 0x6a, !P0 ;  /* 0x0000006a2900780c */ /* 0x040fe200047c1670 */
[----:B------:R0:W-:Y:S01]  /*e5f0*/  @!P3 STG.E.U8 desc[UR16][R28.64+0x68], R7 ;  /* 0x000068071c00b986 */ /* 0x0001e2000c101110 */
[----:B------:R-:W-:Y:S01]  /*e600*/  ISETP.LT.OR P2, PT, R41, 0x72, !P1 ;  /* 0x000000722900780c */ /* 0x000fe20004f41670 */
[----:B------:R-:W-:Y:S01]  /*e610*/  FMUL R2, R219, UR20 ;  /* 0x00000014db027c20 */ /* 0x000fe20008400000 */
[----:B------:R-:W-:Y:S02]  /*e620*/  ISETP.LT.OR P3, PT, R41, 0x71, !P1 ;  /* 0x000000712900780c */ /* 0x000fe40004f61670 */
[----:B------:R-:W-:Y:S02]  /*e630*/  F2FP.SATFINITE.E5M2.F32.PACK_AB_MERGE_C R11, RZ, R0, RZ ;  /* 0x00000000ff0b723e */ /* 0x000fe400048060ff */
[----:B------:R-:W-:-:S03]  /*e640*/  F2FP.SATFINITE.E5M2.F32.PACK_AB_MERGE_C R5, RZ, R2, RZ ;  /* 0x00000002ff05723e */ /* 0x000fc600048060ff */
[----:B------:R-:W-:Y:S01]  /*e650*/  @!P5 STG.E.U8 desc[UR16][R30.64+0x68], R11 ;  /* 0x0000680b1e00d986 */ /* 0x000fe2000c101110 */
[----:B------:R-:W-:-:S03]  /*e660*/  ISETP.LT.OR P5, PT, R41, 0x71, !P0 ;  /* 0x000000712900780c */ /* 0x000fc600047a1670 */
[----:B------:R-:W-:Y:S01]  /*e670*/  @!P6 STG.E.U8 desc[UR16][R30.64+0x69], R5 ;  /* 0x000069051e00e986 */ /* 0x000fe2000c101110 */
[----:B------:R-:W-:Y:S01]  /*e680*/  ISETP.LT.OR P6, PT, R41, 0x72, !P0 ;  /* 0x000000722900780c */ /* 0x000fe200047c1670 */
[----:B------:R-:W-:-:S05]  /*e690*/  FMUL R0, R221, UR20 ;  /* 0x00000014dd007c20 */ /* 0x000fca0008400000 */
[----:B0-----:R-:W-:-:S05]  /*e6a0*/  F2FP.SATFINITE.E5M2.F32.PACK_AB_MERGE_C R7, RZ, R0, RZ ;  /* 0x00000000ff07723e */ /* 0x001fca00048060ff */
[----:B------:R0:W-:Y:S01]  /*e6b0*/  @!P3 STG.E.U8 desc[UR16][R28.64+0x70], R7 ;  /* 0x000070071c00b986 */ /* 0x0001e2000c101110 */
[C---:B------:R-:W-:Y:S02]  /*e6c0*/  ISETP.LT.OR P3, PT, R41.reuse, 0x79, !P0 ;  /* 0x000000792900780c */ /* 0x040fe40004761670 */
[----:B------:R-:W-:Y:S01]  /*e6d0*/  ISETP.LT.OR P0, PT, R41, 0x7a, !P0 ;  /* 0x0000007a2900780c */ /* 0x000fe20004701670 */
[----:B--2---:R-:W-:-:S05]  /*e6e0*/  FMUL R3, R220, UR20 ;  /* 0x00000014dc037c20 */ /* 0x004fca0008400000 */
[----:B------:R-:W-:-:S05]  /*e6f0*/  F2FP.SATFINITE.E5M2.F32.PACK_AB_MERGE_C R9, RZ, R3, RZ ;  /* 0x00000003ff09723e */ /* 0x000fca00048060ff */
[----:B------:R1:W-:Y:S01]  /*e700*/  @!P2 STG.E.U8 desc[UR16][R28.64+0x71], R9 ;  /* 0x000071091c00a986 */ /* 0x0003e2000c101110 */
[C---:B------:R-:W-:Y:S02]  /*e710*/  ISETP.LT.OR P2, PT, R41.reuse, 0x79, !P1 ;  /* 0x000000792900780c */ /* 0x040fe40004f41670 */
[----:B------:R-:W-:Y:S01]  /*e720*/  ISETP.LT.OR P1, PT, R41, 0x7a, !P1 ;  /* 0x0000007a2900780c */ /* 0x000fe20004f21670 */
[----:B------:R-:W-:-:S05]  /*e730*/  FMUL R0, R222, UR20 ;  /* 0x00000014de007c20 */ /* 0x000fca0008400000 */
[----:B------:R-:W-:-:S05]  /*e740*/  F2FP.SATFINITE.E5M2.F32.PACK_AB_MERGE_C R13, RZ, R0, RZ ;  /* 0x00000000ff0d723e */ /* 0x000fca00048060ff */
[----:B------:R2:W-:Y:S01]  /*e750*/  @!P5 STG.E.U8 desc[UR16][R30.64+0x70], R13 ;  /* 0x0000700d1e00d986 */ /* 0x0005e2000c101110 */
[----:B------:R-:W-:Y:S01]  /*e760*/  FMUL R0, R223, UR20 ;  /* 0x00000014df007c20 */ /* 0x000fe20008400000 */
[----:B---3--:R-:W-:Y:S01]  /*e770*/  FMUL R2, R225, UR20 ;  /* 0x00000014e1027c20 */ /* 0x008fe20008400000 */
[----:B----4-:R-:W-:-:S03]  /*e780*/  FMUL R3, R224, UR20 ;  /* 0x00000014e0037c20 */ /* 0x010fc60008400000 */
[----:B0-----:R-:W-:Y:S01]  /*e790*/  F2FP.SATFINITE.E5M2.F32.PACK_AB_MERGE_C R7, RZ, R0, RZ ;  /* 0x00000000ff07723e */ /* 0x001fe200048060ff */
[----:B------:R-:W-:Y:S01]  /*e7a0*/  FMUL R4, R226, UR20 ;  /* 0x00000014e2047c20 */ /* 0x000fe20008400000 */
[----:B------:R-:W-:Y:S01]  /*e7b0*/  FMUL R5, R227, UR20 ;  /* 0x00000014e3057c20 */ /* 0x000fe20008400000 */
[----:B-1----:R-:W-:Y:S02]  /*e7c0*/  F2FP.SATFINITE.E5M2.F32.PACK_AB_MERGE_C R9, RZ, R2, RZ ;  /* 0x00000002ff09723e */ /* 0x002fe400048060ff */
[----:B------:R-:W-:Y:S02]  /*e7d0*/  F2FP.SATFINITE.E5M2.F32.PACK_AB_MERGE_C R3, RZ, R3, RZ ;  /* 0x00000003ff03723e */ /* 0x000fe400048060ff */
[----:B------:R-:W-:Y:S02]  /*e7e0*/  F2FP.SATFINITE.E5M2.F32.PACK_AB_MERGE_C R11, RZ, R4, RZ ;  /* 0x00000004ff0b723e */ /* 0x000fe400048060ff */
[----:B------:R-:W-:Y:S01]  /*e7f0*/  F2FP.SATFINITE.E5M2.F32.PACK_AB_MERGE_C R5, RZ, R5, RZ ;  /* 0x00000005ff05723e */ /* 0x000fe200048060ff */
[----:B------:R2:W-:Y:S04]  /*e800*/  @!P6 STG.E.U8 desc[UR16][R30.64+0x71], R7 ;  /* 0x000071071e00e986 */ /* 0x0005e8000c101110 */
[----:B------:R2:W-:Y:S04]  /*e810*/  @!P2 STG.E.U8 desc[UR16][R28.64+0x78], R9 ;  /* 0x000078091c00a986 */ /* 0x0005e8000c101110 */
[----:B------:R2:W-:Y:S04]  /*e820*/  @!P1 STG.E.U8 desc[UR16][R28.64+0x79], R3 ;  /* 0x000079031c009986 */ /* 0x0005e8000c101110 */
[----:B------:R2:W-:Y:S04]  /*e830*/  @!P3 STG.E.U8 desc[UR16][R30.64+0x78], R11 ;  /* 0x0000780b1e00b986 */ /* 0x0005e8000c101110 */
[----:B------:R2:W-:Y:S02]  /*e840*/  @!P0 STG.E.U8 desc[UR16][R30.64+0x79], R5 ;  /* 0x000079051e008986 */ /* 0x0005e4000c101110 */
.L_x_296:
[----:B------:R-:W-:Y:S05]  /*e850*/  BSYNC B0 ;  /* 0x0000000000007941 */ /* 0x000fea0003800000 */
.L_x_38:
[----:B0-2---:R-:W2:Y:S04]  /*e860*/  LDL.LU R3, [R1+0x80] ;  /* 0x0000800001037983 */ /* 0x005ea80000300800 */
[----:B-----5:R-:W2:Y:S01]  /*e870*/  LDL.LU R2, [R1+0x84] ;  /* 0x0000840001027983 */ /* 0x020ea20000300800 */
[----:B------:R-:W-:Y:S01]  /*e880*/  ULDC UR6, c[0x0][0xc] ;  /* 0x0000030000067ab9 */ /* 0x000fe20000000800 */
[----:B------:R-:W-:Y:S01]  /*e890*/  ULDC UR7, c[0x0][0x10] ;  /* 0x0000040000077ab9 */ /* 0x000fe20000000800 */
[----:B------:R-:W2:Y:S01]  /*e8a0*/  LDC R5, c[0x0][0x14] ;  /* 0x00000500ff057b82 */ /* 0x000ea20000000800 */
[----:B------:R-:W-:Y:S01]  /*e8b0*/  UIMAD.WIDE.U32 UR6, UR6, UR7, URZ ;  /* 0x00000007060672a5 */ /* 0x000fe2000f8e003f */
[----:B------:R-:W-:Y:S01]  /*e8c0*/  PRMT R0, RZ, 0x7610, R0 ;  /* 0x00007610ff007816 */ /* 0x000fe20000000000 */
[----:B------:R-:W-:-:S04]  /*e8d0*/  UMOV UR22, 0xffffffff ;  /* 0xffffffff00167882 */ /* 0x000fc80000000000 */
[----:B--2---:R-:W-:-:S04]  /*e8e0*/  IMAD.WIDE.U32 R2, R5, UR6, R2 ;  /* 0x0000000605027c25 */ /* 0x004fc8000f8e0002 */
[----:B------:R-:W-:Y:S01]  /*e8f0*/  IMAD R5, R5, UR7, RZ ;  /* 0x0000000705057c24 */ /* 0x000fe2000f8e02ff */
[----:B------:R-:W-:Y:S01]  /*e900*/  ULDC.64 UR6, c[0x0][0x650] ;  /* 0x0001940000067ab9 */ /* 0x000fe20000000a00 */
[----:B------:R-:W-:Y:S01]  /*e910*/  IMAD.MOV.U32 R19, RZ, RZ, R2 ;  /* 0x000000ffff137224 */ /* 0x000fe200078e0002 */
[----:B------:R-:W-:Y:S01]  /*e920*/  ISETP.GE.U32.AND P0, PT, R2, UR6, PT ;  /* 0x0000000602007c0c */ /* 0x000fe2000bf06070 */
[----:B------:R-:W-:Y:S02]  /*e930*/  IMAD.IADD R22, R3, 0x1, R5 ;  /* 0x0000000103167824 */ /* 0x000fe400078e0205 */
[----:B------:R-:W-:-:S03]  /*e940*/  IMAD.MOV.U32 R2, RZ, RZ, -0x1 ;  /* 0xffffffffff027424 */ /* 0x000fc600078e00ff */
[----:B------:R0:W-:Y:S01]  /*e950*/  STL [R1+0x80], R22 ;  /* 0x0000801601007387 */ /* 0x0001e20000100800 */
[----:B------:R-:W-:-:S03]  /*e960*/  ISETP.GE.U32.AND.EX P0, PT, R22, UR7, PT, P0 ;  /* 0x0000000716007c0c */ /* 0x000fc6000bf06100 */
[----:B------:R0:W-:Y:S04]  /*e970*/  STL [R1+0x84], R19 ;  /* 0x0000841301007387 */ /* 0x0001e80000100800 */
[----:B------:R0:W-:Y:S06]  /*e980*/  STL [R1+0x88], R2 ;  /* 0x0000880201007387 */ /* 0x0001ec0000100800 */
[----:B------:R-:W-:Y:S05]  /*e990*/  @P0 BRA `(.L_x_297) ;  /* 0x00000004006c0947 */ /* 0x000fea0003800000 */
[----:B------:R-:W2:Y:S01]  /*e9a0*/  S2R R14, SR_CTAID.X ;  /* 0x00000000000e7919 */ /* 0x000ea20000002500 */
[----:B------:R-:W5:Y:S01]  /*e9b0*/  LDC.64 R8, c[0x0][0x628] ;  /* 0x00018a00ff087b82 */ /* 0x000f620000000a00 */
[----:B------:R-:W-:Y:S01]  /*e9c0*/  ULDC UR6, c[0x0][0x150] ;  /* 0x0000540000067ab9 */ /* 0x000fe20000000800 */
[----:B------:R-:W-:Y:S01]  /*e9d0*/  IMAD.MOV.U32 R6, RZ, RZ, R19 ;  /* 0x000000ffff067224 */ /* 0x000fe200078e0013 */
[----:B------:R-:W0:Y:S01]  /*e9e0*/  S2R R16, SR_CTAID.Y ;  /* 0x0000000000107919 */ /* 0x000e220000002600 */
[----:B------:R-:W-:-:S04]  /*e9f0*/  IMAD.MOV.U32 R7, RZ, RZ, R22 ;  /* 0x000000ffff077224 */ /* 0x000fc800078e0016 */
[----:B------:R-:W0:Y:S08]  /*ea00*/  LDC R17, c[0x0][0x144] ;  /* 0x00005100ff117b82 */ /* 0x000e300000000800 */
[----:B------:R-:W0:Y:S08]  /*ea10*/  LDC R10, c[0x0][0x630] ;  /* 0x00018c00ff0a7b82 */ /* 0x000e300000000800 */
[----:B------:R-:W0:Y:S01]  /*ea20*/  LDC.64 R12, c[0x0][0x620] ;  /* 0x00018800ff0c7b82 */ /* 0x000e220000000a00 */
[----:B-----5:R-:W-:-:S04]  /*ea30*/  ISETP.NE.U32.AND P0, PT, R8, RZ, PT ;  /* 0x000000ff0800720c */ /* 0x020fc80003f05070 */
[----:B------:R-:W-:Y:S02]  /*ea40*/  ISETP.NE.AND.EX P0, PT, R9, RZ, PT, P0 ;  /* 0x000000ff0900720c */ /* 0x000fe40003f05300 */
[----:B--2---:R-:W-:-:S05]  /*ea50*/  I2FP.F32.U32 R0, R14 ;  /* 0x0000000e00007245 */ /* 0x004fca0000201000 */
[----:B------:R-:W-:-:S04]  /*ea60*/  FMUL R0, R0, UR6 ;  /* 0x0000000600007c20 */ /* 0x000fc80008400000 */
[----:B------:R2:W0:Y:S02]  /*ea70*/  F2I.U32.TRUNC.NTZ R15, R0 ;  /* 0x00000000000f7305 */ /* 0x000424000020f000 */
[----:B------:R-:W-:Y:S05]  /*ea80*/  @!P0 BRA `(.L_x_298) ;  /* 0x0000000000288947 */ /* 0x000fea0003800000 */
[----:B--2---:R-:W2:Y:S02]  /*ea90*/  LDC R0, c[0x0][0x634] ;  /* 0x00018d00ff007b82 */ /* 0x004ea40000000800 */
[----:B--2---:R-:W-:-:S05]  /*eaa0*/  IADD3 R7, P0, R19, R0, RZ ;  /* 0x0000000013077210 */ /* 0x004fca0007f1e0ff */
[----:B------:R-:W-:-:S04]  /*eab0*/  IMAD.X R11, RZ, RZ, R22, P0 ;  /* 0x000000ffff0b7224 */ /* 0x000fc800000e0616 */
[----:B0-----:R-:W-:-:S04]  /*eac0*/  IMAD.WIDE.U32 R2, R11, R8, RZ ;  /* 0x000000080b027225 */ /* 0x001fc800078e00ff */
[----:B------:R-:W-:-:S04]  /*ead0*/  IMAD.WIDE.U32 R4, P0, R7, R9, R2 ;  /* 0x0000000907047225 */ /* 0x000fc80007800002 */
[----:B------:R-:W-:-:S04]  /*eae0*/  IMAD.WIDE.U32 R2, R7, R8, RZ ;  /* 0x0000000807027225 */ /* 0x000fc800078e00ff */
[----:B------:R-:W-:Y:S01]  /*eaf0*/  IMAD.X R7, RZ, RZ, RZ, P0 ;  /* 0x000000ffff077224 */ /* 0x000fe200000e06ff */
[----:B------:R-:W-:Y:S01]  /*eb00*/  IADD3 RZ, P0, R3, R4, RZ ;  /* 0x0000000403ff7210 */ /* 0x000fe20007f1e0ff */
[----:B------:R-:W-:-:S04]  /*eb10*/  IMAD.MOV.U32 R6, RZ, RZ, R5 ;  /* 0x000000ffff067224 */ /* 0x000fc800078e0005 */
[----:B------:R-:W-:-:S08]  /*eb20*/  IMAD.WIDE.U32.X R6, R11, R9, R6, P0 ;  /* 0x000000090b067225 */ /* 0x000fd000000e0406 */
.L_x_298:
[-CC-:B01----:R-:W-:Y:S01]  /*eb30*/  SHF.R.U64 R24, R6, R10.reuse, R7.reuse ;  /* 0x0000000a06187219 */ /* 0x183fe20000001207 */
[----:B------:R-:W0:Y:S01]  /*eb40*/  LDC.64 R20, c[0x0][0x640] ;  /* 0x00019000ff147b82 */ /* 0x000e220000000a00 */
[----:B--2---:R-:W-:Y:S01]  /*eb50*/  SHF.R.U32.HI R0, RZ, R10, R7 ;  /* 0x0000000aff007219 */ /* 0x004fe20000011607 */
[----:B------:R-:W-:Y:S01]  /*eb60*/  IMAD.MOV.U32 R2, RZ, RZ, R19 ;  /* 0x000000ffff027224 */ /* 0x000fe200078e0013 */
[----:B------:R-:W-:Y:S01]  /*eb70*/  IADD3 R5, P0, RZ, -R24, RZ ;  /* 0x80000018ff057210 */ /* 0x000fe20007f1e0ff */
[----:B------:R-:W-:Y:S01]  /*eb80*/  IMAD.MOV R15, RZ, RZ, -R15 ;  /* 0x000000ffff0f7224 */ /* 0x000fe200078e0a0f */
[----:B------:R-:W-:Y:S01]  /*eb90*/  ULDC UR6, c[0x0][0x154] ;  /* 0x0000550000067ab9 */ /* 0x000fe20000000800 */
[----:B------:R-:W-:Y:S02]  /*eba0*/  IMAD.MOV.U32 R7, RZ, RZ, 0x1 ;  /* 0x00000001ff077424 */ /* 0x000fe400078e00ff */
[----:B------:R-:W1:Y:S01]  /*ebb0*/  LDC R4, c[0x0][0x618] ;  /* 0x00018600ff047b82 */ /* 0x000e620000000800 */
[----:B------:R-:W-:-:S02]  /*ebc0*/  IMAD.X R3, RZ, RZ, ~R0, P0 ;  /* 0x000000ffff037224 */ /* 0x000fc400000e0e00 */
[----:B------:R-:W-:Y:S02]  /*ebd0*/  IMAD R15, R17, R15, R14 ;  /* 0x0000000f110f7224 */ /* 0x000fe400078e020e */
[-C--:B------:R-:W-:Y:S02]  /*ebe0*/  IMAD R0, R3, R12.reuse, RZ ;  /* 0x0000000c03007224 */ /* 0x080fe400078e02ff */
[----:B------:R-:W-:Y:S01]  /*ebf0*/  IMAD.MOV.U32 R3, RZ, RZ, R22 ;  /* 0x000000ffff037224 */ /* 0x000fe200078e0016 */
[----:B------:R-:W2:Y:S01]  /*ec00*/  LDC R6, c[0x0][0x608] ;  /* 0x00018200ff067b82 */ /* 0x000ea20000000800 */
[----:B------:R-:W-:-:S04]  /*ec10*/  IMAD.WIDE.U32 R2, R5, R12, R2 ;  /* 0x0000000c05027225 */ /* 0x000fc800078e0002 */
[----:B------:R-:W-:-:S03]  /*ec20*/  IMAD R5, R5, R13, R0 ;  /* 0x0000000d05057224 */ /* 0x000fc600078e0200 */
[----:B------:R-:W5:Y:S01]  /*ec30*/  LDC R18, c[0x0][0x658] ;  /* 0x00019600ff127b82 */ /* 0x000f620000000800 */
[----:B------:R-:W-:Y:S01]  /*ec40*/  I2FP.F32.U32 R0, R16 ;  /* 0x0000001000007245 */ /* 0x000fe20000201000 */
[----:B------:R-:W-:Y:S01]  /*ec50*/  IMAD.IADD R3, R3, 0x1, R5 ;  /* 0x0000000103037824 */ /* 0x000fe200078e0205 */
[----:B0-----:R-:W-:Y:S01]  /*ec60*/  ISETP.NE.U32.AND P0, PT, R20, RZ, PT ;  /* 0x000000ff1400720c */ /* 0x001fe20003f05070 */
[----:B------:R-:W-:Y:S02]  /*ec70*/  IMAD.MOV.U32 R5, RZ, RZ, -0x1 ;  /* 0xffffffffff057424 */ /* 0x000fe400078e00ff */
[----:B------:R-:W-:Y:S02]  /*ec80*/  FMUL R0, R0, UR6 ;  /* 0x0000000600007c20 */ /* 0x000fe40008400000 */
[----:B------:R-:W0:Y:S01]  /*ec90*/  LDC R13, c[0x0][0x148] ;  /* 0x00005200ff0d7b82 */ /* 0x000e220000000800 */
[----:B-1----:R-:W-:Y:S01]  /*eca0*/  SHF.R.U64 R10, R2, R4, R3 ;  /* 0x00000004020a7219 */ /* 0x002fe20000001203 */
[----:B------:R1:W0:Y:S01]  /*ecb0*/  F2I.U32.TRUNC.NTZ R12, R0 ;  /* 0x00000000000c7305 */ /* 0x000222000020f000 */
[----:B------:R-:W-:-:S02]  /*ecc0*/  ISETP.NE.AND.EX P0, PT, R21, RZ, PT, P0 ;  /* 0x000000ff1500720c */ /* 0x000fc40003f05300 */
[----:B------:R-:W-:-:S03]  /*ecd0*/  SHF.R.U32.HI R3, RZ, R4, R3 ;  /* 0x00000004ff037219 */ /* 0x000fc60000011603 */
[----:B------:R-:W0:Y:S01]  /*ece0*/  LDC R14, c[0x0][0x600] ;  /* 0x00018000ff0e7b82 */ /* 0x000e220000000800 */
[-CC-:B--2---:R-:W-:Y:S02]  /*ecf0*/  SHF.R.U64 R8, R10, R6.reuse, R3.reuse ;  /* 0x000000060a087219 */ /* 0x184fe40000001203 */
[----:B------:R-:W-:-:S05]  /*ed00*/  SHF.R.U32.HI R3, RZ, R6, R3 ;  /* 0x00000006ff037219 */ /* 0x000fca0000011603 */
[----:B------:R-:W2:Y:S01]  /*ed10*/  LDC R19, c[0x0][0x648] ;  /* 0x00019200ff137b82 */ /* 0x000ea20000000800 */
[-CC-:B-----5:R-:W-:Y:S02]  /*ed20*/  SHF.R.U64 R11, R8, R18.reuse, R3.reuse ;  /* 0x00000012080b7219 */ /* 0x1a0fe40000001203 */
[-C--:B------:R-:W-:Y:S02]  /*ed30*/  SHF.L.U32 R5, R5, R18.reuse, RZ ;  /* 0x0000001205057219 */ /* 0x080fe400000006ff */
[-C--:B------:R-:W-:Y:S01]  /*ed40*/  SHF.R.U32.HI R3, RZ, R18.reuse, R3 ;  /* 0x00000012ff037219 */ /* 0x080fe20000011603 */
[----:B------:R-:W-:Y:S01]  /*ed50*/  IMAD.MOV.U32 R2, RZ, RZ, R11 ;  /* 0x000000ffff027224 */ /* 0x000fe200078e000b */
[----:B------:R-:W-:Y:S01]  /*ed60*/  SHF.L.U32 R40, R7, R18, RZ ;  /* 0x0000001207287219 */ /* 0x000fe200000006ff */
[----:B------:R-:W0:Y:S01]  /*ed70*/  LDC R22, c[0x0][0x638] ;  /* 0x00018e00ff167b82 */ /* 0x000e220000000800 */
[----:B------:R-:W-:-:S07]  /*ed80*/  LOP3.LUT R17, RZ, R5, RZ, 0x33, !PT ;  /* 0x00000005ff117212 */ /* 0x000fce00078e33ff */
[----:B------:R-:W0:Y:S01]  /*ed90*/  LDC R23, c[0x0][0x610] ;  /* 0x00018400ff177b82 */ /* 0x000e220000000800 */
[----:B-1----:R-:W-:Y:S05]  /*eda0*/  @!P0 BRA `(.L_x_299) ;  /* 0x0000000000288947 */ /* 0x002fea0003800000 */
        /* <DEDUP_REMOVED lines=10> */
.L_x_299:
[----:B--2---:R-:W-:Y:S01]  /*ee50*/  SHF.R.U64 R0, R2, R19, R3 ;  /* 0x0000001302007219 */ /* 0x004fe20000001203 */
[----:B0-----:R-:W-:Y:S01]  /*ee60*/  VIADD R3, R14, 0xffffffff ;  /* 0xffffffff0e037836 */ /* 0x001fe20000000000 */
[----:B------:R-:W-:Y:S01]  /*ee70*/  LOP3.LUT R5, R8, R17, RZ, 0xc0, !PT ;  /* 0x0000001108057212 */ /* 0x000fe200078ec0ff */
[----:B------:R-:W-:Y:S01]  /*ee80*/  IMAD.MOV R12, RZ, RZ, -R12 ;  /* 0x000000ffff0c7224 */ /* 0x000fe200078e0a0c */
[----:B------:R-:W-:Y:S01]  /*ee90*/  R2UR UR22, R24 ;  /* 0x00000000181672ca */ /* 0x000fe200000e0000 */
[----:B------:R-:W-:Y:S01]  /*eea0*/  IMAD.MOV R2, RZ, RZ, -R0 ;  /* 0x000000ffff027224 */ /* 0x000fe200078e0a00 */
[----:B------:R-:W-:Y:S01]  /*eeb0*/  LOP3.LUT R3, R10, R3, RZ, 0xc0, !PT ;  /* 0x000000030a037212 */ /* 0x000fe200078ec0ff */
[----:B------:R-:W-:Y:S02]  /*eec0*/  IMAD R40, R40, R0, R5 ;  /* 0x0000000028287224 */ /* 0x000fe400078e0205 */
[----:B------:R-:W-:Y:S02]  /*eed0*/  @P4 IMAD R15, R13, R12, R16 ;  /* 0x0000000c0d0f4224 */ /* 0x000fe400078e0210 */
[----:B------:R-:W-:-:S02]  /*eee0*/  IMAD R0, R2, R22, R11 ;  /* 0x0000001602007224 */ /* 0x000fc400078e020b */
[----:B------:R-:W-:Y:S02]  /*eef0*/  IMAD R40, R40, R23, R15 ;  /* 0x0000001728287224 */ /* 0x000fe400078e020f */
[----:B------:R-:W-:Y:S02]  /*ef00*/  IMAD R3, R0, R14, R3 ;  /* 0x0000000e00037224 */ /* 0x000fe400078e0203 */
[----:B------:R-:W-:-:S03]  /*ef10*/  IMAD.MOV.U32 R0, RZ, RZ, 0x1 ;  /* 0x00000001ff007424 */ /* 0x000fc600078e00ff */
[----:B------:R-:W-:Y:S02]  /*ef20*/  SEL R2, R3, R40, !P4 ;  /* 0x0000002803027207 */ /* 0x000fe40006000000 */
[----:B------:R-:W-:-:S03]  /*ef30*/  SEL R40, R40, R3, !P4 ;  /* 0x0000000328287207 */ /* 0x000fc60006000000 */
[----:B------:R2:W-:Y:S04]  /*ef40*/  STL [R1+0x88], R2 ;  /* 0x0000880201007387 */ /* 0x0005e80000100800 */
.L_x_297:
[----:B------:R0:W-:Y:S01]  /*ef50*/  STL [R1+0x8c], R40 ;  /* 0x00008c2801007387 */ /* 0x0001e20000100800 */
[----:B------:R-:W-:-:S13]  /*ef60*/  LOP3.LUT P0, RZ, R0, 0xff, RZ, 0xc0, !PT ;  /* 0x000000ff00ff7812 */ /* 0x000fda000780c0ff */
[----:B0-----:R-:W-:Y:S05]  /*ef70*/  @P0 BRA `(.L_x_300) ;  /* 0xffffff2400600947 */ /* 0x001fea000383ffff */
[----:B------:R-:W-:Y:S05]  /*ef80*/  EXIT ;  /* 0x000000000000794d */ /* 0x000fea0003800000 */
.L_x_8:
[----:B------:R-:W2:Y:S01]  /*ef90*/  LDL R22, [R1+0x84] ;  /* 0x0000840001167983 */ /* 0x000ea20000100800 */
[----:B------:R-:W-:-:S03]  /*efa0*/  ULDC.64 UR4, c[0x0][0x650] ;  /* 0x0001940000047ab9 */ /* 0x000fc60000000a00 */
[----:B0-----:R-:W3:Y:S01]  /*efb0*/  LDL R23, [R1+0x80] ;  /* 0x0000800001177983 */ /* 0x001ee20000100800 */
[----:B------:R-:W-:Y:S01]  /*efc0*/  PRMT R4, RZ, 0x7610, R4 ;  /* 0x00007610ff047816 */ /* 0x000fe20000000004 */
[----:B------:R-:W-:Y:S02]  /*efd0*/  IMAD.MOV.U32 R5, RZ, RZ, -0x1 ;  /* 0xffffffffff057424 */ /* 0x000fe400078e00ff */
[----:B------:R-:W-:Y:S02]  /*efe0*/  IMAD.MOV.U32 R7, RZ, RZ, -0x1 ;  /* 0xffffffffff077424 */ /* 0x000fe400078e00ff */
[----:B------:R-:W-:Y:S01]  /*eff0*/  IMAD.MOV.U32 R6, RZ, RZ, -0x1 ;  /* 0xffffffffff067424 */ /* 0x000fe200078e00ff */
[----:B--2---:R-:W-:-:S04]  /*f000*/  ISETP.GE.U32.AND P0, PT, R22, UR4, PT ;  /* 0x0000000416007c0c */ /* 0x004fc8000bf06070 */
[----:B---3--:R-:W-:-:S13]  /*f010*/  ISETP.GE.U32.AND.EX P0, PT, R23, UR5, PT, P0 ;  /* 0x0000000517007c0c */ /* 0x008fda000bf06100 */
[----:B------:R-:W-:Y:S05]  /*f020*/  @P0 BRA `(.L_x_301) ;  /* 0x00000004002c0947 */ /* 0x000fea0003800000 */
[----:B------:R-:W0:Y:S01]  /*f030*/  LDC.64 R14, c[0x0][0x628] ;  /* 0x00018a00ff0e7b82 */ /* 0x000e220000000a00 */
[----:B------:R-:W-:Y:S02]  /*f040*/  IMAD.MOV.U32 R8, RZ, RZ, R22 ;  /* 0x000000ffff087224 */ /* 0x000fe400078e0016 */
[----:B------:R-:W-:-:S05]  /*f050*/  IMAD.MOV.U32 R9, RZ, RZ, R23 ;  /* 0x000000ffff097224 */ /* 0x000fca00078e0017 */
[----:B------:R-:W1:Y:S08]  /*f060*/  LDC R10, c[0x0][0x630] ;  /* 0x00018c00ff0a7b82 */ /* 0x000e700000000800 */
[----:B------:R-:W2:Y:S01]  /*f070*/  LDC.64 R16, c[0x0][0x620] ;  /* 0x00018800ff107b82 */ /* 0x000ea20000000a00 */
[----:B0-----:R-:W-:-:S04]  /*f080*/  ISETP.NE.U32.AND P0, PT, R14, RZ, PT ;  /* 0x000000ff0e00720c */ /* 0x001fc80003f05070 */
[----:B------:R-:W-:-:S13]  /*f090*/  ISETP.NE.AND.EX P0, PT, R15, RZ, PT, P0 ;  /* 0x000000ff0f00720c */ /* 0x000fda0003f05300 */
[----:B-12---:R-:W-:Y:S05]  /*f0a0*/  @!P0 BRA `(.L_x_302) ;  /* 0x0000000000288947 */ /* 0x006fea0003800000 */
[----:B------:R-:W0:Y:S02]  /*f0b0*/  LDC R4, c[0x0][0x634] ;  /* 0x00018d00ff047b82 */ /* 0x000e240000000800 */
[----:B0-----:R-:W-:-:S05]  /*f0c0*/  IADD3 R9, P0, R22, R4, RZ ;  /* 0x0000000416097210 */ /* 0x001fca0007f1e0ff */
        /* <DEDUP_REMOVED lines=8> */
.L_x_302:
[----:B------:R-:W0:Y:S01]  /*f150*/  LDC.64 R20, c[0x0][0x640] ;  /* 0x00019000ff147b82 */ /* 0x000e220000000a00 */
[-CC-:B------:R-:W-:Y:S02]  /*f160*/  SHF.R.U64 R14, R8, R10.reuse, R9.reuse ;  /* 0x0000000a080e7219 */ /* 0x180fe40000001209 */
[----:B------:R-:W-:Y:S02]  /*f170*/  SHF.R.U32.HI R4, RZ, R10, R9 ;  /* 0x0000000aff047219 */ /* 0x000fe40000011609 */
[----:B------:R-:W-:-:S03]  /*f180*/  IADD3 R7, P0, RZ, -R14, RZ ;  /* 0x8000000eff077210 */ /* 0x000fc60007f1e0ff */
[----:B------:R-:W1:Y:S02]  /*f190*/  LDC R8, c[0x0][0x618] ;  /* 0x00018600ff087b82 */ /* 0x000e640000000800 */
[----:B------:R-:W-:Y:S02]  /*f1a0*/  IMAD.X R5, RZ, RZ, ~R4, P0 ;  /* 0x000000ffff057224 */ /* 0x000fe400000e0e04 */
[----:B------:R-:W-:Y:S02]  /*f1b0*/  IMAD.MOV.U32 R4, RZ, RZ, R22 ;  /* 0x000000ffff047224 */ /* 0x000fe400078e0016 */
[-C--:B------:R-:W-:Y:S02]  /*f1c0*/  IMAD R6, R5, R16.reuse, RZ ;  /* 0x0000001005067224 */ /* 0x080fe400078e02ff */
[----:B------:R-:W2:Y:S01]  /*f1d0*/  LDC R18, c[0x0][0x608] ;  /* 0x00018200ff127b82 */ /* 0x000ea20000000800 */
[----:B------:R-:W-:Y:S02]  /*f1e0*/  IMAD.MOV.U32 R5, RZ, RZ, R23 ;  /* 0x000000ffff057224 */ /* 0x000fe400078e0017 */
[----:B------:R-:W-:-:S05]  /*f1f0*/  IMAD.WIDE.U32 R4, R7, R16, R4 ;  /* 0x0000001007047225 */ /* 0x000fca00078e0004 */
[----:B------:R-:W3:Y:S01]  /*f200*/  LDC R19, c[0x0][0x658] ;  /* 0x00019600ff137b82 */ /* 0x000ee20000000800 */
[----:B------:R-:W-:Y:S01]  /*f210*/  IMAD R7, R7, R17, R6 ;  /* 0x0000001107077224 */ /* 0x000fe200078e0206 */
[----:B0-----:R-:W-:Y:S01]  /*f220*/  ISETP.NE.U32.AND P0, PT, R20, RZ, PT ;  /* 0x000000ff1400720c */ /* 0x001fe20003f05070 */
[----:B------:R-:W-:Y:S02]  /*f230*/  IMAD.MOV.U32 R6, RZ, RZ, -0x1 ;  /* 0xffffffffff067424 */ /* 0x000fe400078e00ff */
[----:B------:R-:W-:Y:S01]  /*f240*/  IMAD.IADD R5, R5, 0x1, R7 ;  /* 0x0000000105057824 */ /* 0x000fe200078e0207 */
[----:B------:R-:W-:Y:S02]  /*f250*/  ISETP.NE.AND.EX P0, PT, R21, RZ, PT, P0 ;  /* 0x000000ff1500720c */ /* 0x000fe40003f05300 */
[----:B------:R-:W0:Y:S02]  /*f260*/  LDC R17, c[0x0][0x600] ;  /* 0x00018000ff117b82 */ /* 0x000e240000000800 */
[----:B-1----:R-:W-:-:S02]  /*f270*/  SHF.R.U64 R10, R4, R8, R5 ;  /* 0x00000008040a7219 */ /* 0x002fc40000001205 */
[----:B------:R-:W-:-:S04]  /*f280*/  SHF.R.U32.HI R5, RZ, R8, R5 ;  /* 0x00000008ff057219 */ /* 0x000fc80000011605 */
[----:B------:R-:W1:Y:S01]  /*f290*/  LDC R22, c[0x0][0x648] ;  /* 0x00019200ff167b82 */ /* 0x000e620000000800 */
[-CC-:B--2---:R-:W-:Y:S02]  /*f2a0*/  SHF.R.U64 R15, R10, R18.reuse, R5.reuse ;  /* 0x000000120a0f7219 */ /* 0x184fe40000001205 */
[----:B------:R-:W-:Y:S01]  /*f2b0*/  SHF.R.U32.HI R4, RZ, R18, R5 ;  /* 0x00000012ff047219 */ /* 0x000fe20000011605 */
[----:B------:R-:W-:-:S04]  /*f2c0*/  IMAD.MOV.U32 R18, RZ, RZ, 0x1 ;  /* 0x00000001ff127424 */ /* 0x000fc800078e00ff */
[----:B------:R-:W2:Y:S01]  /*f2d0*/  LDC R23, c[0x0][0x638] ;  /* 0x00018e00ff177b82 */ /* 0x000ea20000000800 */
[-CC-:B---3--:R-:W-:Y:S02]  /*f2e0*/  SHF.R.U64 R16, R15, R19.reuse, R4.reuse ;  /* 0x000000130f107219 */ /* 0x188fe40000001204 */
[-C--:B------:R-:W-:Y:S02]  /*f2f0*/  SHF.L.U32 R6, R6, R19.reuse, RZ ;  /* 0x0000001306067219 */ /* 0x080fe400000006ff */
[----:B------:R-:W-:Y:S01]  /*f300*/  SHF.R.U32.HI R5, RZ, R19, R4 ;  /* 0x00000013ff057219 */ /* 0x000fe20000011604 */
[----:B------:R-:W-:Y:S01]  /*f310*/  IMAD.MOV.U32 R4, RZ, RZ, R16 ;  /* 0x000000ffff047224 */ /* 0x000fe200078e0010 */
[----:B------:R-:W-:Y:S01]  /*f320*/  LOP3.LUT R24, RZ, R6, RZ, 0x33, !PT ;  /* 0x00000006ff187212 */ /* 0x000fe200078e33ff */
[----:B------:R-:W3:Y:S01]  /*f330*/  LDC R25, c[0x0][0x610] ;  /* 0x00018400ff197b82 */ /* 0x000ee20000000800 */
[----:B------:R-:W-:Y:S05]  /*f340*/  @!P0 BRA `(.L_x_303) ;  /* 0x0000000000288947 */ /* 0x000fea0003800000 */
        /* <DEDUP_REMOVED lines=10> */
.L_x_303:
[----:B-1----:R-:W-:Y:S01]  /*f3f0*/  SHF.R.U64 R4, R4, R22, R5 ;  /* 0x0000001604047219 */ /* 0x002fe20000001205 */
[----:B0-----:R-:W-:Y:S01]  /*f400*/  VIADD R7, R17, 0xffffffff ;  /* 0xffffffff11077836 */ /* 0x001fe20000000000 */
[----:B------:R-:W-:Y:S01]  /*f410*/  SHF.L.U32 R18, R18, R19, RZ ;  /* 0x0000001312127219 */ /* 0x000fe200000006ff */
[----:B------:R-:W-:Y:S01]  /*f420*/  @P4 IMAD R0, R11, R12, R2 ;  /* 0x0000000c0b004224 */ /* 0x000fe200078e0202 */
[----:B------:R-:W-:Y:S01]  /*f430*/  LOP3.LUT R3, R15, R24, RZ, 0xc0, !PT ;  /* 0x000000180f037212 */ /* 0x000fe200078ec0ff */
[----:B------:R-:W-:Y:S01]  /*f440*/  IMAD.MOV R5, RZ, RZ, -R4 ;  /* 0x000000ffff057224 */ /* 0x000fe200078e0a04 */
[----:B------:R-:W-:Y:S01]  /*f450*/  LOP3.LUT R7, R10, R7, RZ, 0xc0, !PT ;  /* 0x000000070a077212 */ /* 0x000fe200078ec0ff */
[----:B------:R-:W-:Y:S02]  /*f460*/  IMAD.MOV.U32 R6, RZ, RZ, R14 ;  /* 0x000000ffff067224 */ /* 0x000fe400078e000e */
[----:B------:R-:W-:Y:S02]  /*f470*/  IMAD R3, R18, R4, R3 ;  /* 0x0000000412037224 */ /* 0x000fe400078e0203 */
[----:B--2---:R-:W-:-:S02]  /*f480*/  IMAD R2, R5, R23, R16 ;  /* 0x0000001705027224 */ /* 0x004fc400078e0210 */
[----:B---3--:R-:W-:Y:S02]  /*f490*/  IMAD R0, R3, R25, R0 ;  /* 0x0000001903007224 */ /* 0x008fe400078e0200 */
[----:B------:R-:W-:Y:S02]  /*f4a0*/  IMAD R5, R2, R17, R7 ;  /* 0x0000001102057224 */ /* 0x000fe400078e0207 */
[----:B------:R-:W-:-:S03]  /*f4b0*/  IMAD.MOV.U32 R4, RZ, RZ, 0x1 ;  /* 0x00000001ff047424 */ /* 0x000fc600078e00ff */
[----:B------:R-:W-:Y:S02]  /*f4c0*/  SEL R7, R5, R0, !P4 ;  /* 0x0000000005077207 */ /* 0x000fe40006000000 */
[----:B------:R-:W-:-:S07]  /*f4d0*/  SEL R5, R0, R5, !P4 ;  /* 0x0000000500057207 */ /* 0x000fce0006000000 */
.L_x_301:
[----:B------:R-:W-:-:S08]  /*f4e0*/  NOP ;  /* 0x0000000000007918 */ /* 0x000fd00000000000 */
[----:B------:R-:W0:-:S00]  /*f4f0*/  USETMAXREG.DEALLOC.CTAPOOL 0x28 ;  /* 0x00000028000079c8 */ /* 0x000e0000080e0500 */
[----:B------:R-:W-:-:S13]  /*f500*/  ISETP.NE.AND P0, PT, RZ, UR8, PT ;  /* 0x00000008ff007c0c */ /* 0x000fda000bf05270 */
[----:B------:R-:W-:Y:S05]  /*f510*/  @P0 EXIT ;  /* 0x000000000000094d */ /* 0x000fea0003800000 */
[----:B0-----:R-:W-:Y:S01]  /*f520*/  LOP3.LUT P0, RZ, R4, 0xff, RZ, 0xc0, !PT ;  /* 0x000000ff04ff7812 */ /* 0x001fe2000780c0ff */
[----:B------:R-:W-:Y:S02]  /*f530*/  IMAD.MOV.U32 R0, RZ, RZ, 0x1 ;  /* 0x00000001ff007424 */ /* 0x000fe400078e00ff */
[----:B------:R-:W-:-:S10]  /*f540*/  IMAD.MOV.U32 R8, RZ, RZ, RZ ;  /* 0x000000ffff087224 */ /* 0x000fd400078e00ff */
[----:B------:R-:W-:Y:S05]  /*f550*/  @!P0 BRA `(.L_x_304) ;  /* 0x0000000c00b08947 */ /* 0x000fea0003800000 */
[----:B------:R-:W0:Y:S01]  /*f560*/  S2UR UR8, SR_CgaCtaId ;  /* 0x00000000000879c3 */ /* 0x000e220000008800 */
[----:B------:R-:W-:Y:S01]  /*f570*/  ULDC UR11, c[0x0][0x658] ;  /* 0x00019600000b7ab9 */ /* 0x000fe20000000800 */
[----:B------:R-:W-:Y:S01]  /*f580*/  UMOV UR12, 0xffffffff ;  /* 0xffffffff000c7882 */ /* 0x000fe20000000000 */
[----:B------:R-:W-:Y:S01]  /*f590*/  ULDC UR4, c[0x0][0x28c] ;  /* 0x0000a30000047ab9 */ /* 0x000fe20000000800 */
[----:B------:R-:W-:Y:S01]  /*f5a0*/  USHF.L.U32 UR12, UR12, UR11, URZ ;  /* 0x0000000b0c0c7299 */ /* 0x000fe2000800063f */
[----:B------:R-:W-:Y:S01]  /*f5b0*/  BSSY B0, `(.L_x_304) ;  /* 0x00000e6000007945 */ /* 0x000fe20003800000 */
[----:B------:R-:W-:Y:S01]  /*f5c0*/  UIADD3 UR19, UR4, 0x1f, URZ ;  /* 0x0000001f04137890 */ /* 0x000fe2000fffe03f */
[----:B------:R-:W-:Y:S01]  /*f5d0*/  IMAD.MOV.U32 R9, RZ, RZ, 0x1 ;  /* 0x00000001ff097424 */ /* 0x000fe200078e00ff */
[----:B------:R-:W-:Y:S01]  /*f5e0*/  ULDC UR5, c[0x0][0x600] ;  /* 0x0001800000057ab9 */ /* 0x000fe20000000800 */
[----:B------:R-:W-:Y:S01]  /*f5f0*/  UMOV UR21, 0x1 ;  /* 0x0000000100157882 */ /* 0x000fe20000000000 */
[----:B------:R-:W-:Y:S01]  /*f600*/  ULOP3.LUT UR14, URZ, UR12, URZ, 0x33, !UPT ;  /* 0x0000000c3f0e7292 */ /* 0x000fe2000f8e333f */
[----:B------:R-:W-:Y:S01]  /*f610*/  IMAD.MOV.U32 R0, RZ, RZ, 0x1 ;  /* 0x00000001ff007424 */ /* 0x000fe200078e00ff */
[----:B------:R-:W-:Y:S01]  /*f620*/  ULDC UR9, c[0x0][0xc] ;  /* 0x0000030000097ab9 */ /* 0x000fe20000000800 */
[----:B------:R-:W-:Y:S01]  /*f630*/  UIADD3 UR4, UR5, -0x1, URZ ;  /* 0xffffffff05047890 */ /* 0x000fe2000fffe03f */
[----:B------:R-:W-:Y:S01]  /*f640*/  IMAD.MOV.U32 R8, RZ, RZ, RZ ;  /* 0x000000ffff087224 */ /* 0x000fe200078e00ff */
[----:B------:R-:W-:-:S02]  /*f650*/  USHF.R.S32.HI UR20, URZ, 0x1f, UR19 ;  /* 0x0000001f3f147899 */ /* 0x000fc40008011413 */
[----:B------:R-:W-:Y:S01]  /*f660*/  USHF.L.U32 UR5, UR21, UR11, URZ ;  /* 0x0000000b15057299 */ /* 0x000fe2000800063f */
[----:B------:R-:W-:Y:S01]  /*f670*/  ULDC UR16, c[0x0][0x10] ;  /* 0x0000040000107ab9 */ /* 0x000fe20000000800 */
[----:B------:R-:W-:Y:S01]  /*f680*/  ULEA.HI UR19, UR20, UR19, URZ, 0x5 ;  /* 0x0000001314137291 */ /* 0x000fe2000f8f283f */
[----:B------:R-:W-:Y:S01]  /*f690*/  ULDC UR18, c[0x0][0x14] ;  /* 0x0000050000127ab9 */ /* 0x000fe20000000800 */
[----:B------:R-:W-:Y:S01]  /*f6a0*/  UMOV UR22, 0x11 ;  /* 0x0000001100167882 */ /* 0x000fe20000000000 */
[----:B0-----:R-:W-:Y:S02]  /*f6b0*/  USHF.R.U32.HI UR28, URZ, 0x2, UR8 ;  /* 0x000000023f1c7899 */ /* 0x001fe40008011608 */
[----:B------:R-:W-:Y:S02]  /*f6c0*/  ULOP3.LUT UR10, UR8, 0x3, URZ, 0xc0, !UPT ;  /* 0x00000003080a7892 */ /* 0x000fe4000f8ec03f */
[----:B------:R-:W-:Y:S02]  /*f6d0*/  USHF.L.U32 UR7, UR8, 0x5, URZ ;  /* 0x0000000508077899 */ /* 0x000fe4000800063f */
[----:B------:R-:W-:-:S02]  /*f6e0*/  USHF.L.U32 UR6, UR8, 0xa, URZ ;  /* 0x0000000a08067899 */ /* 0x000fc4000800063f */
[----:B------:R-:W-:Y:S02]  /*f6f0*/  ULOP3.LUT UR8, UR8, 0xfffffffc, URZ, 0xc0, !UPT ;  /* 0xfffffffc08087892 */ /* 0x000fe4000f8ec03f */
[----:B------:R-:W-:Y:S02]  /*f700*/  UISETP.GT.U32.AND UP0, UPT, UR10, 0xffff, UPT ;  /* 0x0000ffff0a00788c */ /* 0x000fe4000bf04070 */
[----:B------:R-:W-:Y:S02]  /*f710*/  ULOP3.LUT UR12, UR8, 0x1, URZ, 0xfc, !UPT ;  /* 0x00000001080c7892 */ /* 0x000fe4000f8efc3f */
[----:B------:R-:W-:Y:S02]  /*f720*/  ULOP3.LUT UR15, UR8, 0x2, URZ, 0xfc, !UPT ;  /* 0x00000002080f7892 */ /* 0x000fe4000f8efc3f */
[----:B------:R-:W-:Y:S02]  /*f730*/  USHF.L.U32 UR11, UR21, UR8, URZ ;  /* 0x00000008150b7299 */ /* 0x000fe4000800063f */
[----:B------:R-:W-:-:S02]  /*f740*/  ULOP3.LUT UR17, UR8, 0x3, URZ, 0xfc, !UPT ;  /* 0x0000000308117892 */ /* 0x000fc4000f8efc3f */
[----:B------:R-:W-:Y:S02]  /*f750*/  UIMAD.WIDE.U32 UR8, UR9, UR16, URZ ;  /* 0x00000010090872a5 */ /* 0x000fe4000f8e003f */
[----:B------:R-:W-:Y:S02]  /*f760*/  USHF.L.U32 UR12, UR21, UR12, URZ ;  /* 0x0000000c150c7299 */ /* 0x000fe4000800063f */
[----:B------:R-:W-:Y:S02]  /*f770*/  USHF.L.U32 UR16, UR21, UR15, URZ ;  /* 0x0000000f15107299 */ /* 0x000fe4000800063f */
[----:B------:R-:W-:Y:S02]  /*f780*/  USEL UR10, UR10, 0xffff, !UP0 ;  /* 0x0000ffff0a0a7887 */ /* 0x000fe4000c000000 */
[----:B------:R-:W-:Y:S02]  /*f790*/  USHF.L.U32 UR17, UR21, UR17, URZ ;  /* 0x0000001115117299 */ /* 0x000fe4000800063f */
[----:B------:R-:W-:-:S02]  /*f7a0*/  UIMAD.WIDE.U32 UR24, UR8, UR18, URZ ;  /* 0x00000012081872a5 */ /* 0x000fc4000f8e003f */
[----:B------:R-:W-:Y:S02]  /*f7b0*/  UIMAD UR20, UR9, UR18, URZ ;  /* 0x00000012091472a4 */ /* 0x000fe4000f8e023f */
[----:B------:R-:W-:Y:S02]  /*f7c0*/  USHF.R.S32.HI UR15, URZ, 0x5, UR19 ;  /* 0x000000053f0f7899 */ /* 0x000fe40008011413 */
[----:B------:R-:W-:Y:S02]  /*f7d0*/  ULOP3.LUT UR11, UR16, UR11, UR12, 0xfe, !UPT ;  /* 0x0000000b100b7292 */ /* 0x000fe4000f8efe0c */
[----:B------:R-:W-:Y:S02]  /*f7e0*/  ULOP3.LUT UR10, UR10, 0xffff, URZ, 0xc0, !UPT ;  /* 0x0000ffff0a0a7892 */ /* 0x000fe4000f8ec03f */
[----:B------:R-:W-:Y:S02]  /*f7f0*/  ULOP3.LUT UR27, UR13, 0x2, URZ, 0xfc, !UPT ;  /* 0x000000020d1b7892 */ /* 0x000fe4000f8efc3f */
[----:B------:R-:W-:-:S02]  /*f800*/  ULOP3.LUT UR7, UR7, 0x60, URZ, 0xc0, !UPT ;  /* 0x0000006007077892 */ /* 0x000fc4000f8ec03f */
[----:B------:R-:W-:Y:S02]  /*f810*/  ULOP3.LUT UR6, UR6, 0xc00, URZ, 0xc0, !UPT ;  /* 0x00000c0006067892 */ /* 0x000fe4000f8ec03f */
[----:B------:R-:W-:Y:S02]  /*f820*/  UIADD3 UR20, UR25, UR20, URZ ;  /* 0x0000001419147290 */ /* 0x000fe4000fffe03f */
[----:B------:R-:W-:Y:S02]  /*f830*/  ULOP3.LUT UR21, UR11, UR17, URZ, 0xfc, !UPT ;  /* 0x000000110b157292 */ /* 0x000fe4000f8efc3f */
[----:B------:R-:W-:Y:S02]  /*f840*/  USHF.L.U32 UR22, UR22, UR10, URZ ;  /* 0x0000000a16167299 */ /* 0x000fe4000800063f */
[----:B------:R-:W-:Y:S01]  /*f850*/  UIADD3 UR31, UR15, 0x1, URZ ;  /* 0x000000010f1f7890 */ /* 0x000fe2000fffe03f */
[----:B------:R-:W-:-:S11]  /*f860*/  ULDC.64 UR32, c[0x0][0x198] ;  /* 0x0000660000207ab9 */ /* 0x000fd60000000a00 */
.L_x_315:
[----:B------:R-:W-:-:S03]  /*f870*/  UMOV UR8, 0xffffffff ;  /* 0xffffffff00087882 */ /* 0x000fc60000000000 */
[----:B------:R-:W-:Y:S05]  /*f880*/  BRA.DIV UR8, `(.L_x_305) ;  /* 0x0000001608d87947 */ /* 0x000fea000b800000 */
[----:B------:R-:W-:-:S13]  /*f890*/  ELECT P0, URZ, PT ;  /* 0x00000000003f782f */ /* 0x000fda0003800000 */
.L_x_340:
[----:B------:R-:W0:Y:S01]  /*f8a0*/  LDC R2, c[0x0][0x28c] ;  /* 0x0000a300ff027b82 */ /* 0x000e220000000800 */
[----:B------:R-:W-:Y:S01]  /*f8b0*/  BSSY B1, `(.L_x_306) ;  /* 0x000003d000017945 */ /* 0x000fe20003800000 */
[----:B0-----:R-:W-:-:S13]  /*f8c0*/  ISETP.LT.OR P0, PT, R2, 0x1, !P0 ;  /* 0x000000010200780c */ /* 0x001fda0004701670 */
[----:B------:R-:W-:Y:S05]  /*f8d0*/  @P0 BRA `(.L_x_307) ;  /* 0x0000000000e80947 */ /* 0x000fea0003800000 */
[----:B------:R-:W-:Y:S01]  /*f8e0*/  LEA R5, R5, UR28, 0x1 ;  /* 0x0000001c05057c11 */ /* 0x000fe2000f8e08ff */
[----:B------:R-:W-:Y:S01]  /*f8f0*/  IMAD.MOV.U32 R13, RZ, RZ, RZ ;  /* 0x000000ffff0d7224 */ /* 0x000fe200078e00ff */
[----:B------:R-:W-:Y:S01]  /*f900*/  LEA R7, R7, UR7, 0x7 ;  /* 0x0000000707077c11 */ /* 0x000fe2000f8e38ff */
[----:B------:R-:W-:Y:S02]  /*f910*/  IMAD.U32 R14, RZ, RZ, UR31 ;  /* 0x0000001fff0e7e24 */ /* 0x000fe4000f8e00ff */
[----:B------:R-:W-:Y:S02]  /*f920*/  IMAD.MOV.U32 R2, RZ, RZ, R0 ;  /* 0x000000ffff027224 */ /* 0x000fe400078e0000 */
[----:B------:R-:W-:Y:S02]  /*f930*/  IMAD.MOV.U32 R3, RZ, RZ, R8 ;  /* 0x000000ffff037224 */ /* 0x000fe400078e0008 */
[----:B------:R-:W-:-:S07]  /*f940*/  IMAD.SHL.U32 R10, R5, 0x80, RZ ;  /* 0x00000080050a7824 */ /* 0x000fce00078e00ff */
.L_x_310:
[----:B------:R-:W0:Y:S01]  /*f950*/  S2R R5, SR_CgaCtaId ;  /* 0x0000000000057919 */ /* 0x000e220000008800 */
[----:B------:R-:W-:Y:S01]  /*f960*/  MOV R4, 0x400 ;  /* 0x0000040000047802 */ /* 0x000fe20000000f00 */
[----:B------:R-:W1:Y:S03]  /*f970*/  S2R R15, SR_TID.X ;  /* 0x00000000000f7919 */ /* 0x000e660000002100 */
[----:B0-----:R-:W-:Y:S02]  /*f980*/  LEA R12, R5, R4, 0x18 ;  /* 0x00000004050c7211 */ /* 0x001fe400078ec0ff */
[----:B------:R-:W-:Y:S02]  /*f990*/  SHF.L.U32 R4, R2, 0x1f, RZ ;  /* 0x0000001f02047819 */ /* 0x000fe400000006ff */
[----:B-1----:R-:W-:Y:S01]  /*f9a0*/  LOP3.LUT P1, RZ, R15, 0x7f, RZ, 0xc0, !PT ;  /* 0x0000007f0fff7812 */ /* 0x002fe2000782c0ff */
[----:B------:R-:W-:-:S04]  /*f9b0*/  IMAD R11, R3, 0x8, R12 ;  /* 0x00000008030b7824 */ /* 0x000fc800078e020c */
[----:B------:R-:W0:Y:S08]  /*f9c0*/  SYNCS.PHASECHK.TRANS64.TRYWAIT P0, [R11+URZ+0x90], R4 ;  /* 0x000090040b0075a7 */ /* 0x000e30000800017f */
[----:B------:R-:W1:Y:S01]  /*f9d0*/  @!P1 LDC R5, c[0x0][0x500] ;  /* 0x00014000ff059b82 */ /* 0x000e620000000800 */
[----:B0-----:R-:W-:Y:S05]  /*f9e0*/  @!P0 BRA `(.L_x_308) ;  /* 0x0000001400a08947 */ /* 0x001fea0003800000 */
.L_x_341:
[----:B------:R-:W-:Y:S01]  /*f9f0*/  UPRMT UR8, UR27, 0x9910, URZ ;  /* 0x000099101b087896 */ /* 0x000fe2000800003f */
[----:B-1----:R1:W-:Y:S03]  /*fa00*/  @!P1 SYNCS.ARRIVE.TRANS64 RZ, [R11+URZ], R5 ;  /* 0x000000050bff99a7 */ /* 0x0023e6000800003f */
[----:B------:R-:W-:-:S06]  /*fa10*/  UISETP.NE.AND UP0, UPT, UR8, 0x2, UPT ;  /* 0x000000020800788c */ /* 0x000fcc000bf05270 */
[----:B------:R-:W-:-:S13]  /*fa20*/  PLOP3.LUT P0, PT, PT, PT, UP0, 0x80, 0x0 ;  /* 0x000000000000781c */ /* 0x000fda0003f0f008 */
[----:B-1----:R-:W-:Y:S05]  /*fa30*/  @P0 BRA `(.L_x_309) ;  /* 0x0000000000040947 */ /* 0x002fea0003800000 */
[----:B------:R-:W-:Y:S01]  /*fa40*/  BPT.TRAP 0x1 ;  /* 0x000000040000795c */ /* 0x000fe20000300000 */
.L_x_309:
[C---:B0-----:R-:W-:Y:S01]  /*fa50*/  LEA R4, R3.reuse, UR28, 0x1 ;  /* 0x0000001c03047c11 */ /* 0x041fe2000f8e08ff */
[----:B------:R-:W-:Y:S01]  /*fa60*/  VIADD R14, R14, 0xffffffff ;  /* 0xffffffff0e0e7836 */ /* 0x000fe20000000000 */
[----:B------:R-:W-:Y:S01]  /*fa70*/  R2UR UR11, R3 ;  /* 0x00000000030b72ca */ /* 0x000fe200000e0000 */
[----:B------:R-:W-:Y:S01]  /*fa80*/  UIADD3 UR16, UP0, UR32, 0xf0, URZ ;  /* 0x000000f020107890 */ /* 0x000fe2000ff1e03f */
[----:B------:R-:W-:Y:S01]  /*fa90*/  R2UR UR26, R12 ;  /* 0x000000000c1a72ca */ /* 0x000fe200000e0000 */
[----:B------:R-:W-:Y:S01]  /*faa0*/  IMAD.U32 R4, R4, 0x1000, R12 ;  /* 0x0000100004047824 */ /* 0x000fe200078e000c */
[----:B------:R-:W-:Y:S01]  /*fab0*/  R2UR UR29, R10 ;  /* 0x000000000a1d72ca */ /* 0x000fe200000e0000 */
[----:B------:R-:W-:Y:S01]  /*fac0*/  UIADD3 UR34, UP1, UR32, 0x1f0, URZ ;  /* 0x000001f020227890 */ /* 0x000fe2000ff3e03f */
[----:B------:R-:W-:Y:S01]  /*fad0*/  R2UR UR9, R11 ;  /* 0x000000000b0972ca */ /* 0x000fe200000e0000 */
[----:B------:R-:W-:Y:S01]  /*fae0*/  UIADD3.X UR17, URZ, UR33, URZ, UP0, !UPT ;  /* 0x000000213f117290 */ /* 0x000fe200087fe43f */
[----:B------:R-:W-:Y:S01]  /*faf0*/  R2UR UR8, R4 ;  /* 0x00000000040872ca */ /* 0x000fe200000e0000 */
[----:B------:R-:W-:Y:S01]  /*fb00*/  UPRMT UR23, URZ, 0x5410, UR22 ;  /* 0x000054103f177896 */ /* 0x000fe20008000016 */
[----:B------:R-:W-:Y:S01]  /*fb10*/  R2UR UR10, R13 ;  /* 0x000000000d0a72ca */ /* 0x000fe200000e0000 */
[----:B------:R-:W-:Y:S01]  /*fb20*/  VIADD R3, R3, 0x1 ;  /* 0x0000000103037836 */ /* 0x000fe20000000000 */
[----:B------:R-:W-:Y:S01]  /*fb30*/  R2UR UR12, R6 ;  /* 0x00000000060c72ca */ /* 0x000fe200000e0000 */
[----:B------:R-:W-:Y:S01]  /*fb40*/  ULEA UR11, UR11, UR6, 0xc ;  /* 0x000000060b0b7291 */ /* 0x000fe2000f8e603f */
[----:B------:R-:W-:Y:S01]  /*fb50*/  R2UR UR30, R7 ;  /* 0x00000000071e72ca */ /* 0x000fe200000e0000 */
[----:B------:R-:W-:Y:S01]  /*fb60*/  UPRMT UR36, URZ, 0x5410, UR21 ;  /* 0x000054103f247896 */ /* 0x000fe20008000015 */
[----:B------:R-:W-:Y:S01]  /*fb70*/  ISETP.GT.AND P1, PT, R14, 0x1, PT ;  /* 0x000000010e00780c */ /* 0x000fe20003f24270 */
[----:B------:R-:W-:Y:S01]  /*fb80*/  UIADD3 UR26, UR26, 0x24200, UR11 ;  /* 0x000242001a1a7890 */ /* 0x000fe2000fffe00b */
[----:B------:R-:W-:Y:S01]  /*fb90*/  ISETP.NE.AND P0, PT, R3, 0x12, PT ;  /* 0x000000120300780c */ /* 0x000fe20003f05270 */
[----:B------:R-:W-:Y:S01]  /*fba0*/  UIADD3.X UR35, URZ, UR33, URZ, UP1, !UPT ;  /* 0x000000213f237290 */ /* 0x000fe20008ffe43f */
[----:B------:R-:W-:Y:S01]  /*fbb0*/  VIADD R13, R13, 0x20 ;  /* 0x000000200d0d7836 */ /* 0x000fe20000000000 */
[----:B------:R-:W-:Y:S01]  /*fbc0*/  UIADD3 UR8, UR8, 0x200, URZ ;  /* 0x0000020008087890 */ /* 0x000fe2000fffe03f */
[----:B------:R-:W-:Y:S01]  /*fbd0*/  SEL R5, RZ, 0x1, P0 ;  /* 0x00000001ff057807 */ /* 0x000fe20000000000 */
[----:B------:R-:W-:Y:S01]  /*fbe0*/  UMOV UR18, 0x0 ;  /* 0x0000000000127882 */ /* 0x000fe20000000000 */
[----:B------:R-:W-:Y:S01]  /*fbf0*/  UMOV UR19, 0x10000000 ;  /* 0x1000000000137882 */ /* 0x000fe20000000000 */
[----:B------:R-:W-:Y:S01]  /*fc00*/  UMOV UR11, UR29 ;  /* 0x0000001d000b7c82 */ /* 0x000fe20008000000 */
[----:B------:R-:W-:-:S02]  /*fc10*/  LOP3.LUT R2, R2, R5, RZ, 0x3c, !PT ;  /* 0x0000000502027212 */ /* 0x000fc400078e3cff */
[----:B------:R-:W-:Y:S02]  /*fc20*/  SEL R3, R3, RZ, P0 ;  /* 0x000000ff03037207 */ /* 0x000fe40000000000 */
[----:B------:R0:W-:Y:S02]  /*fc30*/  UTMALDG.3D.MULTICAST [UR8], [UR16], UR23, desc[UR18] ;  /* 0x00001208100073b4 */ /* 0x0001e40008011817 */
[----:B0-----:R-:W-:Y:S01]  /*fc40*/  UMOV UR8, UR26 ;  /* 0x0000001a00087c82 */ /* 0x001fe20008000000 */
[----:B------:R-:W-:Y:S02]  /*fc50*/  UMOV UR11, UR30 ;  /* 0x0000001e000b7c82 */ /* 0x000fe40008000000 */
[----:B------:R0:W-:Y:S02]  /*fc60*/  UTMALDG.3D.MULTICAST [UR8], [UR34], UR36, desc[UR18] ;  /* 0x00001208220073b4 */ /* 0x0001e40008011824 */
[----:B0-----:R-:W-:Y:S05]  /*fc70*/  @P1 BRA `(.L_x_310) ;  /* 0xfffffffc00341947 */ /* 0x001fea000383ffff */
.L_x_307:
[----:B------:R-:W-:Y:S05]  /*fc80*/  BSYNC B1 ;  /* 0x0000000000017941 */ /* 0x000fea0003800000 */
.L_x_306:
[----:B------:R-:W2:Y:S01]  /*fc90*/  LDL.LU R15, [R1+0x80] ;  /* 0x00008000010f7983 */ /* 0x000ea20000300800 */
[----:B------:R-:W-:Y:S01]  /*fca0*/  LOP3.LUT P1, RZ, R9, 0xff, RZ, 0xc0, !PT ;  /* 0x000000ff09ff7812 */ /* 0x000fe2000782c0ff */
[----:B------:R-:W-:Y:S01]  /*fcb0*/  VIADD R8, R8, UR15 ;  /* 0x0000000f08087c36 */ /* 0x000fe20008000000 */
[----:B------:R-:W-:Y:S01]  /*fcc0*/  ULDC.64 UR8, c[0x0][0x650] ;  /* 0x0001940000087ab9 */ /* 0x000fe20000000a00 */
[----:B------:R-:W3:Y:S01]  /*fcd0*/  LDL.LU R12, [R1+0x84] ;  /* 0x00008400010c7983 */ /* 0x000ee20000300800 */
[----:B------:R-:W-:Y:S01]  /*fce0*/  IMAD.U32 R5, RZ, RZ, UR15 ;  /* 0x0000000fff057e24 */ /* 0x000fe2000f8e00ff */
[----:B------:R-:W-:Y:S01]  /*fcf0*/  UISETP.GE.U32.AND UP0, UPT, UR15, 0x12, UPT ;  /* 0x000000120f00788c */ /* 0x000fe2000bf06070 */
[----:B------:R-:W-:Y:S01]  /*fd00*/  ISETP.GT.U32.AND P0, PT, R8, 0x11, PT ;  /* 0x000000110800780c */ /* 0x000fe20003f04070 */
[----:B------:R-:W-:Y:S01]  /*fd10*/  BSSY B1, `(.L_x_311) ;  /* 0x000006d000017945 */ /* 0x000fe20003800000 */
[----:B------:R-:W-:Y:S01]  /*fd20*/  IMAD.MOV.U32 R7, RZ, RZ, -0x1 ;  /* 0xffffffffff077424 */ /* 0x000fe200078e00ff */
[----:B------:R-:W-:Y:S01]  /*fd30*/  PRMT R9, RZ, 0x7610, R9 ;  /* 0x00007610ff097816 */ /* 0x000fe20000000009 */
[----:B------:R-:W-:Y:S01]  /*fd40*/  IMAD.MOV.U32 R6, RZ, RZ, -0x1 ;  /* 0xffffffffff067424 */ /* 0x000fe200078e00ff */
[----:B------:R-:W-:-:S02]  /*fd50*/  ISETP.LT.U32.AND P0, PT, R5, 0x12, P0 ;  /* 0x000000120500780c */ /* 0x000fc40000701070 */
[----:B------:R-:W0:Y:S01]  /*fd60*/  @P1 S2R R3, SR_CgaCtaId ;  /* 0x0000000000031919 */ /* 0x000e220000008800 */
[----:B------:R-:W-:Y:S02]  /*fd70*/  @P1 MOV R2, 0x400 ;  /* 0x0000040000021802 */ /* 0x000fe40000000f00 */
[----:B------:R-:W-:Y:S02]  /*fd80*/  PLOP3.LUT P2, PT, PT, PT, UP0, 0x80, 0x0 ;  /* 0x000000000000781c */ /* 0x000fe40003f4f008 */
[----:B0-----:R-:W-:Y:S01]  /*fd90*/  @P1 LEA R4, R3, R2, 0x18 ;  /* 0x0000000203041211 */ /* 0x001fe200078ec0ff */
[----:B------:R-:W-:-:S03]  /*fda0*/  IMAD.WIDE.U32 R2, R8, 0x38e38e39, RZ ;  /* 0x38e38e3908027825 */ /* 0x000fc600078e00ff */
[----:B------:R0:W-:Y:S02]  /*fdb0*/  @P1 SYNCS.ARRIVE.TRANS64.A1T0 RZ, [R4+URZ+0x138], RZ ;  /* 0x000138ff04ff19a7 */ /* 0x0001e4000810003f */
[----:B------:R-:W-:Y:S02]  /*fdc0*/  SHF.R.U32.HI R5, RZ, 0x2, R3 ;  /* 0x00000002ff057819 */ /* 0x000fe40000011603 */
[----:B------:R-:W-:Y:S02]  /*fdd0*/  SEL R3, RZ, 0x1, !P0 ;  /* 0x00000001ff037807 */ /* 0x000fe40004000000 */
[----:B------:R-:W-:Y:S01]  /*fde0*/  PRMT R2, RZ, 0x7610, R2 ;  /* 0x00007610ff027816 */ /* 0x000fe20000000002 */
[----:B------:R-:W-:Y:S01]  /*fdf0*/  IMAD R8, R5, -0x12, R8 ;  /* 0xffffffee05087824 */ /* 0x000fe200078e0208 */
[----:B------:R-:W-:-:S04]  /*fe00*/  LOP3.LUT R0, R0, R3, RZ, 0x3c, !PT ;  /* 0x0000000300007212 */ /* 0x000fc800078e3cff */
[----:B------:R-:W-:Y:S01]  /*fe10*/  @P2 LOP3.LUT R0, R0, 0x1, R5, 0x78, !PT ;  /* 0x0000000100002812 */ /* 0x000fe200078e7805 */
[----:B------:R-:W-:Y:S01]  /*fe20*/  IMAD.MOV.U32 R5, RZ, RZ, -0x1 ;  /* 0xffffffffff057424 */ /* 0x000fe200078e00ff */
[----:B---3--:R-:W-:-:S04]  /*fe30*/  IADD3 R12, P1, R12, UR24, RZ ;  /* 0x000000180c0c7c10 */ /* 0x008fc8000ff3e0ff */
[----:B--2---:R-:W-:Y:S01]  /*fe40*/  IADD3.X R15, R15, UR20, RZ, P1, !PT ;  /* 0x000000140f0f7c10 */ /* 0x004fe20008ffe4ff */
[----:B------:R0:W-:Y:S01]  /*fe50*/  STL [R1+0x84], R12 ;  /* 0x0000840c01007387 */ /* 0x0001e20000100800 */
[----:B------:R-:W-:-:S03]  /*fe60*/  ISETP.GE.U32.AND P0, PT, R12, UR8, PT ;  /* 0x000000080c007c0c */ /* 0x000fc6000bf06070 */
[----:B------:R0:W-:Y:S01]  /*fe70*/  STL [R1+0x80], R15 ;  /* 0x0000800f01007387 */ /* 0x0001e20000100800 */
[----:B------:R-:W-:-:S13]  /*fe80*/  ISETP.GE.U32.AND.EX P0, PT, R15, UR9, PT, P0 ;  /* 0x000000090f007c0c */ /* 0x000fda000bf06100 */
[----:B0-----:R-:W-:Y:S05]  /*fe90*/  @P0 BRA `(.L_x_312) ;  /* 0x0000000400500947 */ /* 0x001fea0003800000 */
[----:B------:R-:W-:Y:S01]  /*fea0*/  ULDC.64 UR8, c[0x0][0x628] ;  /* 0x00018a0000087ab9 */ /* 0x000fe20000000a00 */
[----:B------:R-:W0:Y:S01]  /*feb0*/  S2R R11, SR_CTAID.X ;  /* 0x00000000000b7919 */ /* 0x000e220000002500 */
[----:B------:R-:W-:Y:S01]  /*fec0*/  ISETP.NE.U32.AND P0, PT, RZ, UR8, PT ;  /* 0x00000008ff007c0c */ /* 0x000fe2000bf05070 */
[----:B------:R-:W-:Y:S01]  /*fed0*/  ULDC UR11, c[0x0][0x630] ;  /* 0x00018c00000b7ab9 */ /* 0x000fe20000000800 */
[----:B------:R-:W-:Y:S01]  /*fee0*/  IMAD.MOV.U32 R2, RZ, RZ, R12 ;  /* 0x000000ffff027224 */ /* 0x000fe200078e000c */
[----:B------:R-:W1:Y:S01]  /*fef0*/  S2R R10, SR_CTAID.Y ;  /* 0x00000000000a7919 */ /* 0x000e620000002600 */
[----:B------:R-:W-:Y:S01]  /*ff00*/  ISETP.NE.AND.EX P0, PT, RZ, UR9, PT, P0 ;  /* 0x00000009ff007c0c */ /* 0x000fe2000bf05300 */
[----:B------:R-:W-:-:S12]  /*ff10*/  IMAD.MOV.U32 R3, RZ, RZ, R15 ;  /* 0x000000ffff037224 */ /* 0x000fd800078e000f */
[----:B------:R-:W-:Y:S05]  /*ff20*/  @!P0 BRA `(.L_x_313) ;  /* 0x0000000000288947 */ /* 0x000fea0003800000 */
[----:B------:R-:W-:Y:S02]  /*ff30*/  ULDC UR10, c[0x0][0x634] ;  /* 0x00018d00000a7ab9 */ /* 0x000fe40000000800 */
[----:B------:R-:W-:-:S05]  /*ff40*/  IADD3 R7, P0, R12, UR10, RZ ;  /* 0x0000000a0c077c10 */ /* 0x000fca000ff1e0ff */
[----:B------:R-:W-:-:S04]  /*ff50*/  IMAD.X R13, RZ, RZ, R15, P0 ;  /* 0x000000ffff0d7224 */ /* 0x000fc800000e060f */
[----:B------:R-:W-:-:S04]  /*ff60*/  IMAD.WIDE.U32 R4, R13, UR8, RZ ;  /* 0x000000080d047c25 */ /* 0x000fc8000f8e00ff */
[----:B------:R-:W-:-:S04]  /*ff70*/  IMAD.WIDE.U32 R4, P0, R7, UR9, R4 ;  /* 0x0000000907047c25 */ /* 0x000fc8000f800004 */
[----:B------:R-:W-:-:S04]  /*ff80*/  IMAD.WIDE.U32 R6, R7, UR8, RZ ;  /* 0x0000000807067c25 */ /* 0x000fc8000f8e00ff */
[----:B------:R-:W-:Y:S01]  /*ff90*/  IMAD.X R3, RZ, RZ, RZ, P0 ;  /* 0x000000ffff037224 */ /* 0x000fe200000e06ff */
[----:B------:R-:W-:Y:S01]  /*ffa0*/  IADD3 RZ, P0, R7, R4, RZ ;  /* 0x0000000407ff7210 */ /* 0x000fe20007f1e0ff */
[----:B------:R-:W-:-:S04]  /*ffb0*/  IMAD.MOV.U32 R2, RZ, RZ, R5 ;  /* 0x000000ffff027224 */ /* 0x000fc800078e0005 */
[----:B------:R-:W-:-:S08]  /*ffc0*/  IMAD.WIDE.U32.X R2, R13, UR9, R2, P0 ;  /* 0x000000090d027c25 */ /* 0x000fd000080e0402 */
.L_x_313:
[--C-:B------:R-:W-:Y:S01]  /*ffd0*/  SHF.R.U64 R6, R2, UR11, R3.reuse ;  /* 0x0000000b02067c19 */ /* 0x100fe20008001203 */
[----:B------:R-:W-:Y:S01]  /*ffe0*/  ULDC.64 UR8, c[0x0][0x620] ;  /* 0x0001880000087ab9 */ /* 0x000fe20000000a00 */
[----:B------:R-:W-:Y:S01]  /*fff0*/  SHF.R.U32.HI R2, RZ, UR11, R3 ;  /* 0x0000000bff027c19 */ /* 0x000fe20008011603 */
[----:B------:R-:W-:Y:S01]  /*10000*/  IMAD.MOV.U32 R3, RZ, RZ, R15 ;  /* 0x000000ffff037224 */ /* 0x000fe200078e000f */
[----:B------:R-:W-:Y:S01]  /*10010*/  IADD3 R5, P0, RZ, -R6, RZ ;  /* 0x80000006ff057210 */ /* 0x000fe20007f1e0ff */
[----:B------:R-:W2:Y:S01]  /*10020*/  LDC R16, c[0x0][0x144] ;  /* 0x00005100ff107b82 */ /* 0x000ea20000000800 */
[----:B0-----:R-:W-:Y:S01]  /*10030*/  I2FP.F32.U32 R7, R11 ;  /* 0x0000000b00077245 */ /* 0x001fe20000201000 */
[----:B------:R-:W-:Y:S01]  /*10040*/  ULDC.64 UR16, c[0x0][0x640] ;  /* 0x0001900000107ab9 */ /* 0x000fe20000000a00 */
[----:B------:R-:W-:Y:S01]  /*10050*/  ULDC UR10, c[0x0][0x608] ;  /* 0x00018200000a7ab9 */ /* 0x000fe20000000800 */
[----:B------:R-:W-:Y:S01]  /*10060*/  IMAD.X R2, RZ, RZ, ~R2, P0 ;  /* 0x000000ffff027224 */ /* 0x000fe200000e0e02 */
[----:B------:R-:W-:-:S03]  /*10070*/  ISETP.NE.U32.AND P0, PT, RZ, UR16, PT ;  /* 0x00000010ff007c0c */ /* 0x000fc6000bf05070 */
[----:B------:R-:W-:Y:S01]  /*10080*/  IMAD R4, R2, UR8, RZ ;  /* 0x0000000802047c24 */ /* 0x000fe2000f8e02ff */
[----:B------:R-:W0:Y:S01]  /*10090*/  LDC R13, c[0x0][0x148] ;  /* 0x00005200ff0d7b82 */ /* 0x000e220000000800 */
[----:B------:R-:W-:Y:S01]  /*100a0*/  IMAD.MOV.U32 R2, RZ, RZ, R12 ;  /* 0x000000ffff027224 */ /* 0x000fe200078e000c */
[----:B------:R-:W-:-:S03]  /*100b0*/  ISETP.NE.AND.EX P0, PT, RZ, UR17, PT, P0 ;  /* 0x00000011ff007c0c */ /* 0x000fc6000bf05300 */
[----:B------:R-:W-:Y:S01]  /*100c0*/  IMAD.WIDE.U32 R2, R5, UR8, R2 ;  /* 0x0000000805027c25 */ /* 0x000fe2000f8e0002 */
[----:B------:R-:W-:-:S03]  /*100d0*/  ULDC UR8, c[0x0][0x150] ;  /* 0x0000540000087ab9 */ /* 0x000fc60000000800 */
[----:B------:R-:W-:Y:S02]  /*100e0*/  IMAD R5, R5, UR9, R4 ;  /* 0x0000000905057c24 */ /* 0x000fe4000f8e0204 */
[----:B------:R-:W-:Y:S01]  /*100f0*/  FMUL R4, R7, UR8 ;  /* 0x0000000807047c20 */ /* 0x000fe20008400000 */
[----:B------:R-:W-:Y:S01]  /*10100*/  ULDC UR8, c[0x0][0x618] ;  /* 0x0001860000087ab9 */ /* 0x000fe20000000800 */
[----:B------:R-:W-:Y:S01]  /*10110*/  ULDC UR9, c[0x0][0x154] ;  /* 0x0000550000097ab9 */ /* 0x000fe20000000800 */
[----:B------:R-:W-:-:S03]  /*10120*/  IMAD.IADD R3, R3, 0x1, R5 ;  /* 0x0000000103037824 */ /* 0x000fc600078e0205 */
[----:B------:R-:W3:Y:S02]  /*10130*/  F2I.U32.TRUNC.NTZ R4, R4 ;  /* 0x0000000400047305 */ /* 0x000ee4000020f000 */
[----:B------:R-:W-:Y:S02]  /*10140*/  SHF.R.U64 R7, R2, UR8, R3 ;  /* 0x0000000802077c19 */ /* 0x000fe40008001203 */
[----:B-1----:R-:W-:-:S05]  /*10150*/  I2FP.F32.U32 R2, R10 ;  /* 0x0000000a00027245 */ /* 0x002fca0000201000 */
[----:B------:R-:W-:Y:S01]  /*10160*/  FMUL R5, R2, UR9 ;  /* 0x0000000902057c20 */ /* 0x000fe20008400000 */
[----:B------:R-:W-:Y:S01]  /*10170*/  SHF.R.U32.HI R2, RZ, UR8, R3 ;  /* 0x00000008ff027c19 */ /* 0x000fe20008011603 */
[----:B------:R-:W-:Y:S02]  /*10180*/  ULDC UR8, c[0x0][0x658] ;  /* 0x0001960000087ab9 */ /* 0x000fe40000000800 */
[----:B------:R1:W4:Y:S01]  /*10190*/  F2I.U32.TRUNC.NTZ R15, R5 ;  /* 0x00000005000f7305 */ /* 0x000322000020f000 */
[--C-:B------:R-:W-:Y:S02]  /*101a0*/  SHF.R.U64 R14, R7, UR10, R2.reuse ;  /* 0x0000000a070e7c19 */ /* 0x100fe40008001202 */
[----:B------:R-:W-:Y:S01]  /*101b0*/  SHF.R.U32.HI R3, RZ, UR10, R2 ;  /* 0x0000000aff037c19 */ /* 0x000fe20008011602 */
[----:B---3--:R-:W-:-:S03]  /*101c0*/  IMAD.MOV R2, RZ, RZ, -R4 ;  /* 0x000000ffff027224 */ /* 0x008fc600078e0a04 */
[----:B------:R-:W-:Y:S01]  /*101d0*/  SHF.R.U64 R12, R14, UR8, R3 ;  /* 0x000000080e0c7c19 */ /* 0x000fe20008001203 */
[----:B--2---:R-:W-:Y:S01]  /*101e0*/  IMAD R17, R16, R2, R11 ;  /* 0x0000000210117224 */ /* 0x004fe200078e020b */
[----:B------:R-:W-:-:S03]  /*101f0*/  SHF.R.U32.HI R4, RZ, UR8, R3 ;  /* 0x00000008ff047c19 */ /* 0x000fc60008011603 */
[----:B------:R-:W-:Y:S02]  /*10200*/  IMAD.MOV.U32 R2, RZ, RZ, R12 ;  /* 0x000000ffff027224 */ /* 0x000fe400078e000c */
[----:B------:R-:W-:Y:S01]  /*10210*/  IMAD.MOV.U32 R3, RZ, RZ, R4 ;  /* 0x000000ffff037224 */ /* 0x000fe200078e0004 */
[----:B-1--4-:R-:W-:Y:S06]  /*10220*/  @!P0 BRA `(.L_x_314) ;  /* 0x0000000000288947 */ /* 0x012fec0003800000 */
[----:B------:R-:W-:Y:S02]  /*10230*/  ULDC UR8, c[0x0][0x64c] ;  /* 0x0001930000087ab9 */ /* 0x000fe40000000800 */
[----:B------:R-:W-:-:S05]  /*10240*/  IADD3 R3, P0, R12, UR8, RZ ;  /* 0x000000080c037c10 */ /* 0x000fca000ff1e0ff */
[----:B------:R-:W-:-:S04]  /*10250*/  IMAD.X R11, RZ, RZ, R4, P0 ;  /* 0x000000ffff0b7224 */ /* 0x000fc800000e0604 */
[----:B------:R-:W-:-:S04]  /*10260*/  IMAD.WIDE.U32 R4, R11, UR16, RZ ;  /* 0x000000100b047c25 */ /* 0x000fc8000f8e00ff */
[----:B------:R-:W-:-:S04]  /*10270*/  IMAD.WIDE.U32 R4, P0, R3, UR17, R4 ;  /* 0x0000001103047c25 */ /* 0x000fc8000f800004 */
[----:B------:R-:W-:-:S04]  /*10280*/  IMAD.WIDE.U32 R2, R3, UR16, RZ ;  /* 0x0000001003027c25 */ /* 0x000fc8000f8e00ff */
[----:B------:R-:W-:Y:S01]  /*10290*/  IMAD.MOV.U32 R2, RZ, RZ, R5 ;  /* 0x000000ffff027224 */ /* 0x000fe200078e0005 */
[----:B------:R-:W-:Y:S01]  /*102a0*/  IADD3 RZ, P1, R3, R4, RZ ;  /* 0x0000000403ff7210 */ /* 0x000fe20007f3e0ff */
[----:B------:R-:W-:-:S04]  /*102b0*/  IMAD.X R3, RZ, RZ, RZ, P0 ;  /* 0x000000ffff037224 */ /* 0x000fc800000e06ff */
[----:B------:R-:W-:-:S08]  /*102c0*/  IMAD.WIDE.U32.X R2, R11, UR17, R2, P1 ;  /* 0x000000110b027c25 */ /* 0x000fd000088e0402 */
.L_x_314:
[----:B------:R-:W-:Y:S01]  /*102d0*/  ULDC UR8, c[0x0][0x648] ;  /* 0x0001920000087ab9 */ /* 0x000fe20000000800 */
[----:B------:R-:W-:Y:S01]  /*102e0*/  IMAD.MOV R15, RZ, RZ, -R15 ;  /* 0x000000ffff0f7224 */ /* 0x000fe200078e0a0f */
[----:B------:R-:W-:Y:S01]  /*102f0*/  SHF.R.U64 R3, R2, UR8, R3 ;  /* 0x0000000802037c19 */ /* 0x000fe20008001203 */
[----:B------:R-:W-:Y:S01]  /*10300*/  ULDC UR8, c[0x0][0x638] ;  /* 0x00018e0000087ab9 */ /* 0x000fe20000000800 */
[----:B------:R-:W-:Y:S01]  /*10310*/  LOP3.LUT R2, R14, UR14, RZ, 0xc0, !PT ;  /* 0x0000000e0e027c12 */ /* 0x000fe2000f8ec0ff */
[----:B0-----:R-:W-:Y:S01]  /*10320*/  @P4 IMAD R17, R13, R15, R10 ;  /* 0x0000000f0d114224 */ /* 0x001fe200078e020a */
[----:B------:R-:W-:Y:S01]  /*10330*/  LOP3.LUT R7, R7, UR4, RZ, 0xc0, !PT ;  /* 0x0000000407077c12 */ /* 0x000fe2000f8ec0ff */
[----:B------:R-:W-:Y:S01]  /*10340*/  IMAD.MOV R5, RZ, RZ, -R3 ;  /* 0x000000ffff057224 */ /* 0x000fe200078e0a03 */
[----:B------:R-:W-:Y:S01]  /*10350*/  ULDC UR9, c[0x0][0x610] ;  /* 0x0001840000097ab9 */ /* 0x000fe20000000800 */
[----:B------:R-:W-:Y:S02]  /*10360*/  IMAD R2, R3, UR5, R2 ;  /* 0x0000000503027c24 */ /* 0x000fe4000f8e0202 */
[----:B------:R-:W-:Y:S01]  /*10370*/  IMAD R12, R5, UR8, R12 ;  /* 0x00000008050c7c24 */ /* 0x000fe2000f8e020c */
[----:B------:R-:W-:Y:S01]  /*10380*/  ULDC UR8, c[0x0][0x600] ;  /* 0x0001800000087ab9 */ /* 0x000fe20000000800 */
[----:B------:R-:W-:-:S02]  /*10390*/  IMAD R5, R2, UR9, R17 ;  /* 0x0000000902057c24 */ /* 0x000fc4000f8e0211 */
[----:B------:R-:W-:Y:S02]  /*103a0*/  IMAD R12, R12, UR8, R7 ;  /* 0x000000080c0c7c24 */ /* 0x000fe4000f8e0207 */
[----:B------:R-:W-:-:S03]  /*103b0*/  IMAD.MOV.U32 R2, RZ, RZ, 0x1 ;  /* 0x00000001ff027424 */ /* 0x000fc600078e00ff */
[----:B------:R-:W-:Y:S02]  /*103c0*/  SEL R7, R12, R5, !P4 ;  /* 0x000000050c077207 */ /* 0x000fe40006000000 */
[----:B------:R-:W-:-:S07]  /*103d0*/  SEL R5, R5, R12, !P4 ;  /* 0x0000000c05057207 */ /* 0x000fce0006000000 */
.L_x_312:
[----:B------:R-:W-:Y:S05]  /*103e0*/  BSYNC B1 ;  /* 0x0000000000017941 */ /* 0x000fea0003800000 */
.L_x_311:
[----:B------:R-:W-:-:S13]  /*103f0*/  LOP3.LUT P0, RZ, R2, 0xff, RZ, 0xc0, !PT ;  /* 0x000000ff02ff7812 */ /* 0x000fda000780c0ff */
[----:B------:R-:W-:Y:S05]  /*10400*/  @P0 BRA `(.L_x_315) ;  /* 0xfffffff400180947 */ /* 0x000fea000383ffff */
[----:B------:R-:W-:Y:S05]  /*10410*/  BSYNC B0 ;  /* 0x0000000000007941 */ /* 0x000fea0003800000 */
.L_x_304:
[----:B------:R-:W-:-:S03]  /*10420*/  UMOV UR8, 0xffffffff ;  /* 0xffffffff00087882 */ /* 0x000fc60000000000 */
[----:B------:R-:W-:Y:S05]  /*10430*/  BRA.DIV UR8, `(.L_x_316) ;  /* 0x0000000e08207947 */ /* 0x000fea000b800000 */
[----:B------:R-:W-:-:S13]  /*10440*/  ELECT P0, URZ, PT ;  /* 0x00000000003f782f */ /* 0x000fda0003800000 */
.L_x_344:
[----:B------:R-:W-:Y:S04]  /*10450*/  BSSY B0, `(.L_x_317) ;  /* 0x00000aa000007945 */ /* 0x000fe80003800000 */
[----:B------:R-:W-:Y:S05]  /*10460*/  @!P0 BRA `(.L_x_318) ;  /* 0x0000000800a08947 */ /* 0x000fea0003800000 */
[----:B------:R-:W-:-:S04]  /*10470*/  ULOP3.LUT UR8, UR13, 0x2, URZ, 0xfc, !UPT ;  /* 0x000000020d087892 */ /* 0x000fc8000f8efc3f */
[----:B------:R-:W-:-:S06]  /*10480*/  UISETP.NE.AND UP0, UPT, UR8, 0x3, UPT ;  /* 0x000000030800788c */ /* 0x000fcc000bf05270 */
[----:B------:R-:W-:-:S13]  /*10490*/  PLOP3.LUT P0, PT, PT, PT, UP0, 0x80, 0x0 ;  /* 0x000000000000781c */ /* 0x000fda0003f0f008 */
[----:B------:R-:W-:Y:S05]  /*104a0*/  @!P0 BRA `(.L_x_319) ;  /* 0x0000000000048947 */ /* 0x000fea0003800000 */
[----:B------:R-:W-:Y:S01]  /*104b0*/  BPT.TRAP 0x1 ;  /* 0x000000040000795c */ /* 0x000fe20000300000 */
.L_x_319:
[----:B------:R-:W0:Y:S01]  /*104c0*/  S2R R3, SR_CgaCtaId ;  /* 0x0000000000037919 */ /* 0x000e220000008800 */
[----:B------:R-:W-:-:S04]  /*104d0*/  MOV R2, 0x400 ;  /* 0x0000040000027802 */ /* 0x000fc80000000f00 */
[----:B0-----:R-:W-:Y:S02]  /*104e0*/  LEA R3, R3, R2, 0x18 ;  /* 0x0000000203037211 */ /* 0x001fe400078ec0ff */
[----:B------:R-:W-:-:S03]  /*104f0*/  SHF.L.U32 R2, R0, 0x1f, RZ ;  /* 0x0000001f00027819 */ /* 0x000fc600000006ff */
[----:B------:R-:W-:-:S04]  /*10500*/  VIADD R3, R3, 0x90 ;  /* 0x0000009003037836 */ /* 0x000fc80000000000 */
[C---:B------:R-:W-:Y:S02]  /*10510*/  IMAD R7, R8.reuse, 0x8, R3 ;  /* 0x0000000808077824 */ /* 0x040fe400078e0203 */
[----:B------:R-:W-:Y:S02]  /*10520*/  VIADD R8, R8, 0x1 ;  /* 0x0000000108087836 */ /* 0x000fe40000000000 */
[----:B------:R-:W0:Y:S03]  /*10530*/  SYNCS.PHASECHK.TRANS64.TRYWAIT P0, [R7+URZ], R2 ;  /* 0x00000002070075a7 */ /* 0x000e26000800017f */
[----:B------:R-:W-:-:S04]  /*10540*/  ISETP.NE.AND P1, PT, R8, 0x12, PT ;  /* 0x000000120800780c */ /* 0x000fc80003f25270 */
[----:B------:R-:W-:Y:S02]  /*10550*/  SEL R5, RZ, 0x1, P1 ;  /* 0x00000001ff057807 */ /* 0x000fe40000800000 */
[----:B------:R-:W-:Y:S02]  /*10560*/  SEL R8, R8, RZ, P1 ;  /* 0x000000ff08087207 */ /* 0x000fe40000800000 */
[----:B------:R-:W-:-:S03]  /*10570*/  LOP3.LUT R5, R0, R5, RZ, 0x3c, !PT ;  /* 0x0000000500057212 */ /* 0x000fc600078e3cff */
[----:B------:R-:W-:Y:S01]  /*10580*/  IMAD R9, R8, 0x8, R3 ;  /* 0x0000000808097824 */ /* 0x000fe200078e0203 */
[----:B------:R-:W-:Y:S01]  /*10590*/  SHF.L.U32 R4, R5, 0x1f, RZ ;  /* 0x0000001f05047819 */ /* 0x000fe200000006ff */
[----:B0-----:R-:W-:Y:S06]  /*105a0*/  @!P0 BRA `(.L_x_320) ;  /* 0x0000000800e48947 */ /* 0x001fec0003800000 */
.L_x_345:
[----:B------:R-:W1:Y:S01]  /*105b0*/  SYNCS.PHASECHK.TRANS64.TRYWAIT P0, [R9+URZ], R4 ;  /* 0x00000004090075a7 */ /* 0x000e62000800017f */
[----:B------:R-:W-:-:S05]  /*105c0*/  VIADD R0, R8, 0x1 ;  /* 0x0000000108007836 */ /* 0x000fca0000000000 */
[----:B------:R-:W-:-:S04]  /*105d0*/  ISETP.NE.AND P1, PT, R0, 0x12, PT ;  /* 0x000000120000780c */ /* 0x000fc80003f25270 */
[----:B0-----:R-:W-:Y:S02]  /*105e0*/  SEL R2, RZ, 0x1, P1 ;  /* 0x00000001ff027807 */ /* 0x001fe40000800000 */
[----:B------:R-:W-:Y:S02]  /*105f0*/  SEL R0, R0, RZ, P1 ;  /* 0x000000ff00007207 */ /* 0x000fe40000800000 */
[----:B------:R-:W-:-:S03]  /*10600*/  LOP3.LUT R7, R5, R2, RZ, 0x3c, !PT ;  /* 0x0000000205077212 */ /* 0x000fc600078e3cff */
[----:B------:R-:W-:Y:S01]  /*10610*/  IMAD R6, R0, 0x8, R3 ;  /* 0x0000000800067824 */ /* 0x000fe200078e0203 */
[----:B------:R-:W-:Y:S01]  /*10620*/  SHF.L.U32 R5, R7, 0x1f, RZ ;  /* 0x0000001f07057819 */ /* 0x000fe200000006ff */
[----:B-1----:R-:W-:Y:S06]  /*10630*/  @!P0 BRA `(.L_x_321) ;  /* 0x0000000800d48947 */ /* 0x002fec0003800000 */
.L_x_346:
[----:B------:R-:W1:Y:S01]  /*10640*/  SYNCS.PHASECHK.TRANS64.TRYWAIT P0, [R6+URZ], R5 ;  /* 0x00000005060075a7 */ /* 0x000e62000800017f */
[----:B------:R-:W-:-:S05]  /*10650*/  VIADD R0, R0, 0x1 ;  /* 0x0000000100007836 */ /* 0x000fca0000000000 */
[----:B------:R-:W-:-:S04]  /*10660*/  ISETP.NE.AND P1, PT, R0, 0x12, PT ;  /* 0x000000120000780c */ /* 0x000fc80003f25270 */
[----:B------:R-:W-:Y:S02]  /*10670*/  SEL R2, RZ, 0x1, P1 ;  /* 0x00000001ff027807 */ /* 0x000fe40000800000 */
[----:B------:R-:W-:Y:S02]  /*10680*/  SEL R0, R0, RZ, P1 ;  /* 0x000000ff00007207 */ /* 0x000fe40000800000 */
[----:B------:R-:W-:-:S03]  /*10690*/  LOP3.LUT R7, R7, R2, RZ, 0x3c, !PT ;  /* 0x0000000207077212 */ /* 0x000fc600078e3cff */
[----:B0-----:R-:W-:Y:S01]  /*106a0*/  IMAD R9, R0, 0x8, R3 ;  /* 0x0000000800097824 */ /* 0x001fe200078e0203 */
[----:B------:R-:W-:Y:S01]  /*106b0*/  SHF.L.U32 R4, R7, 0x1f, RZ ;  /* 0x0000001f07047819 */ /* 0x000fe200000006ff */
[----:B-1----:R-:W-:Y:S06]  /*106c0*/  @!P0 BRA `(.L_x_322) ;  /* 0x0000000800c48947 */ /* 0x002fec0003800000 */
.L_x_347:
        /* <DEDUP_REMOVED lines=9> */
.L_x_348:
        /* <DEDUP_REMOVED lines=9> */
.L_x_349:
        /* <DEDUP_REMOVED lines=9> */
.L_x_350:
        /* <DEDUP_REMOVED lines=9> */
.L_x_351:
        /* <DEDUP_REMOVED lines=9> */
.L_x_352:
        /* <DEDUP_REMOVED lines=9> */
.L_x_353:
        /* <DEDUP_REMOVED lines=9> */
.L_x_354:
        /* <DEDUP_REMOVED lines=9> */
.L_x_355:
        /* <DEDUP_REMOVED lines=9> */
.L_x_356:
        /* <DEDUP_REMOVED lines=9> */
.L_x_357:
        /* <DEDUP_REMOVED lines=9> */
.L_x_358:
        /* <DEDUP_REMOVED lines=9> */
.L_x_359:
        /* <DEDUP_REMOVED lines=9> */
.L_x_360:
[----:B------:R-:W1:Y:S01]  /*10e20*/  SYNCS.PHASECHK.TRANS64.TRYWAIT P0, [R6+URZ], R5 ;  /* 0x00000005060075a7 */ /* 0x000e62000800017f */
[----:B------:R-:W-:-:S05]  /*10e30*/  VIADD R0, R0, 0x1 ;  /* 0x0000000100007836 */ /* 0x000fca0000000000 */
[----:B------:R-:W-:-:S04]  /*10e40*/  ISETP.NE.AND P1, PT, R0, 0x12, PT ;  /* 0x000000120000780c */ /* 0x000fc80003f25270 */
[----:B------:R-:W-:Y:S02]  /*10e50*/  SEL R2, RZ, 0x1, P1 ;  /* 0x00000001ff027807 */ /* 0x000fe40000800000 */
[----:B------:R-:W-:Y:S02]  /*10e60*/  SEL R0, R0, RZ, P1 ;  /* 0x000000ff00007207 */ /* 0x000fe40000800000 */
[----:B------:R-:W-:Y:S01]  /*10e70*/  LOP3.LUT R2, R7, R2, RZ, 0x3c, !PT ;  /* 0x0000000207027212 */ /* 0x000fe200078e3cff */
[----:B-1----:R-:W-:Y:S06]  /*10e80*/  @!P0 BRA `(.L_x_336) ;  /* 0x0000000400ec8947 */ /* 0x002fec0003800000 */
.L_x_361:
[----:B------:R-:W-:Y:S01]  /*10e90*/  IMAD R3, R0, 0x8, R3 ;  /* 0x0000000800037824 */ /* 0x000fe200078e0203 */
[----:B------:R-:W-:-:S07]  /*10ea0*/  SHF.L.U32 R0, R2, 0x1f, RZ ;  /* 0x0000001f02007819 */ /* 0x000fce00000006ff */
.L_x_337:
[----:B--2---:R2:W3:Y:S02]  /*10eb0*/  SYNCS.PHASECHK.TRANS64.TRYWAIT P0, [R3+URZ], R0 ;  /* 0x00000000030075a7 */ /* 0x0044e4000800017f */
[----:B---3--:R-:W-:Y:S05]  /*10ec0*/  @!P0 NANOSLEEP.SYNCS 0x989680 ;  /* 0x009896800000895d */ /* 0x008fea0003900000 */
[----:B------:R-:W3:Y:S02]  /*10ed0*/  @!P0 SYNCS.PHASECHK.TRANS64 P0, [R3+URZ], R0 ;  /* 0x00000000030085a7 */ /* 0x000ee4000800007f */
[----:B---3--:R-:W-:Y:S05]  /*10ee0*/  @!P0 BRA `(.L_x_337) ;  /* 0xfffffffc00f08947 */ /* 0x008fea000383ffff */
.L_x_318:
[----:B------:R-:W-:Y:S05]  /*10ef0*/  BSYNC B0 ;  /* 0x0000000000007941 */ /* 0x000fea0003800000 */
.L_x_317:
[----:B------:R-:W-:Y:S05]  /*10f00*/  EXIT ;  /* 0x000000000000794d */ /* 0x000fea0003800000 */
.L_x_22:
[----:B-1----:R-:W-:-:S04]  /*10f10*/  IMAD.U32 R3, RZ, RZ, UR7 ;  /* 0x00000007ff037e24 */ /* 0x002fc8000f8e00ff */
[----:B------:R1:W3:Y:S03]  /*10f20*/  SYNCS.PHASECHK.TRANS64.TRYWAIT P0, [R3+URZ], R0 ;  /* 0x00000000030075a7 */ /* 0x0002e6000800017f */
[----:B---3--:R-:W-:Y:S05]  /*10f30*/  @!P0 NANOSLEEP.SYNCS 0x989680 ;  /* 0x009896800000895d */ /* 0x008fea0003900000 */
[----:B------:R-:W3:Y:S02]  /*10f40*/  @!P0 SYNCS.PHASECHK.TRANS64 P0, [R3+URZ], R0 ;  /* 0x00000000030085a7 */ /* 0x000ee4000800007f */
[----:B---3--:R-:W-:Y:S05]  /*10f50*/  @!P0 BRA `(.L_x_22) ;  /* 0xfffffffc00ec8947 */ /* 0x008fea000383ffff */
[----:B------:R-:W-:Y:S05]  /*10f60*/  BRA `(.L_x_21) ;  /* 0xffffff10003c7947 */ /* 0x000fea000383ffff */
.L_x_28:
[----:B-----5:R1:W-:Y:S02]  /*10f70*/  STL [R1+0x90], R0 ;  /* 0x0000900001007387 */ /* 0x0203e40000100800 */
[----:B-1----:R-:W-:-:S04]  /*10f80*/  IMAD.U32 R0, RZ, RZ, UR9 ;  /* 0x00000009ff007e24 */ /* 0x002fc8000f8e00ff */
[----:B------:R1:W4:Y:S03]  /*10f90*/  SYNCS.PHASECHK.TRANS64.TRYWAIT P0, [R0+URZ], R229 ;  /* 0x000000e5000075a7 */ /* 0x000326000800017f */
[----:B----4-:R-:W-:Y:S05]  /*10fa0*/  @!P0 NANOSLEEP.SYNCS 0x989680 ;  /* 0x009896800000895d */ /* 0x010fea0003900000 */
[----:B------:R1:W4:Y:S02]  /*10fb0*/  @!P0 SYNCS.PHASECHK.TRANS64 P0, [R0+URZ], R229 ;  /* 0x000000e5000085a7 */ /* 0x000324000800007f */
[----:B-1----:R1:W5:Y:S02]  /*10fc0*/  LDL.LU R0, [R1+0x90] ;  /* 0x0000900001007983 */ /* 0x0023640000300800 */
[----:B-1--4-:R-:W-:Y:S05]  /*10fd0*/  @!P0 BRA `(.L_x_28) ;  /* 0xfffffffc00e48947 */ /* 0x012fea000383ffff */
[----:B------:R-:W-:Y:S05]  /*10fe0*/  BRA `(.L_x_27) ;  /* 0xffffff2000a07947 */ /* 0x000fea000383ffff */
.L_x_305:
[----:B------:R-:W-:Y:S01]  /*10ff0*/  BSSY B1, `(.L_x_338) ;  /* 0x0000006000017945 */ /* 0x000fe20003800000 */
[----:B------:R-:W-:-:S07]  /*11000*/  IMAD.MOV.U32 R2, RZ, RZ, -0x1 ;  /* 0xffffffffff027424 */ /* 0x000fce00078e00ff */
[----:B------:R-:W-:Y:S05]  /*11010*/  WARPSYNC.COLLECTIVE R2, `(.L_x_339) ;  /* 0x00000000020c7348 */ /* 0x000fea0003c00000 */
[----:B------:R-:W-:Y:S02]  /*11020*/  ELECT P0, UR62, PT ;  /* 0x00000000003e782f */ /* 0x000fe40003800000 */
[----:B------:R-:W-:Y:S01]  /*11030*/  MOV R2, UR62 ;  /* 0x0000003e00027c02 */ /* 0x000fe20008000f00 */
[----:B------:R-:W-:Y:S10]  /*11040*/  ENDCOLLECTIVE ;  /* 0x000000000000791b */ /* 0x000ff40003800000 */
.L_x_339:
[----:B------:R-:W-:Y:S05]  /*11050*/  BSYNC B1 ;  /* 0x0000000000017941 */ /* 0x000fea0003800000 */
.L_x_338:
[----:B------:R-:W-:Y:S05]  /*11060*/  BRA `(.L_x_340) ;  /* 0xffffffe8000c7947 */ /* 0x000fea000383ffff */
.L_x_308:
[----:B0-----:R0:W2:Y:S02]  /*11070*/  SYNCS.PHASECHK.TRANS64.TRYWAIT P0, [R11+URZ+0x90], R4 ;  /* 0x000090040b0075a7 */ /* 0x0010a4000800017f */
[----:B--2---:R-:W-:Y:S05]  /*11080*/  @!P0 NANOSLEEP.SYNCS 0x989680 ;  /* 0x009896800000895d */ /* 0x004fea0003900000 */
[----:B------:R-:W2:Y:S02]  /*11090*/  @!P0 SYNCS.PHASECHK.TRANS64 P0, [R11+URZ+0x90], R4 ;  /* 0x000090040b0085a7 */ /* 0x000ea4000800007f */
[----:B--2---:R-:W-:Y:S05]  /*110a0*/  @!P0 BRA `(.L_x_308) ;  /* 0xfffffffc00f08947 */ /* 0x004fea000383ffff */
[----:B------:R-:W-:Y:S05]  /*110b0*/  BRA `(.L_x_341) ;  /* 0xffffffe8004c7947 */ /* 0x000fea000383ffff */
.L_x_316:
[----:B------:R-:W-:Y:S01]  /*110c0*/  BSSY B0, `(.L_x_342) ;  /* 0x0000006000007945 */ /* 0x000fe20003800000 */
[----:B------:R-:W-:-:S07]  /*110d0*/  IMAD.MOV.U32 R2, RZ, RZ, -0x1 ;  /* 0xffffffffff027424 */ /* 0x000fce00078e00ff */
[----:B------:R-:W-:Y:S05]  /*110e0*/  WARPSYNC.COLLECTIVE R2, `(.L_x_343) ;  /* 0x00000000020c7348 */ /* 0x000fea0003c00000 */
[----:B------:R-:W-:Y:S02]  /*110f0*/  ELECT P0, UR62, PT ;  /* 0x00000000003e782f */ /* 0x000fe40003800000 */
[----:B------:R-:W-:Y:S01]  /*11100*/  MOV R2, UR62 ;  /* 0x0000003e00027c02 */ /* 0x000fe20008000f00 */
[----:B------:R-:W-:Y:S10]  /*11110*/  ENDCOLLECTIVE ;  /* 0x000000000000791b */ /* 0x000ff40003800000 */
.L_x_343:
[----:B------:R-:W-:Y:S05]  /*11120*/  BSYNC B0 ;  /* 0x0000000000007941 */ /* 0x000fea0003800000 */
.L_x_342:
[----:B------:R-:W-:Y:S05]  /*11130*/  BRA `(.L_x_344) ;  /* 0xfffffff000c47947 */ /* 0x000fea000383ffff */
.L_x_320:
[----:B0-----:R0:W1:Y:S02]  /*11140*/  SYNCS.PHASECHK.TRANS64.TRYWAIT P0, [R7+URZ], R2 ;  /* 0x00000002070075a7 */ /* 0x001064000800017f */
[----:B-1----:R-:W-:Y:S05]  /*11150*/  @!P0 NANOSLEEP.SYNCS 0x989680 ;  /* 0x009896800000895d */ /* 0x002fea0003900000 */
[----:B------:R-:W1:Y:S02]  /*11160*/  @!P0 SYNCS.PHASECHK.TRANS64 P0, [R7+URZ], R2 ;  /* 0x00000002070085a7 */ /* 0x000e64000800007f */
[----:B-1----:R-:W-:Y:S05]  /*11170*/  @!P0 BRA `(.L_x_320) ;  /* 0xfffffffc00f08947 */ /* 0x002fea000383ffff */
[----:B------:R-:W-:Y:S05]  /*11180*/  BRA `(.L_x_345) ;  /* 0xfffffff400087947 */ /* 0x000fea000383ffff */
.L_x_321:
[----:B0-----:R0:W1:Y:S02]  /*11190*/  SYNCS.PHASECHK.TRANS64.TRYWAIT P0, [R9+URZ], R4 ;  /* 0x00000004090075a7 */ /* 0x001064000800017f */
[----:B-1----:R-:W-:Y:S05]  /*111a0*/  @!P0 NANOSLEEP.SYNCS 0x989680 ;  /* 0x009896800000895d */ /* 0x002fea0003900000 */
[----:B------:R-:W1:Y:S02]  /*111b0*/  @!P0 SYNCS.PHASECHK.TRANS64 P0, [R9+URZ], R4 ;  /* 0x00000004090085a7 */ /* 0x000e64000800007f */
[----:B-1----:R-:W-:Y:S05]  /*111c0*/  @!P0 BRA `(.L_x_321) ;  /* 0xfffffffc00f08947 */ /* 0x002fea000383ffff */
[----:B------:R-:W-:Y:S05]  /*111d0*/  BRA `(.L_x_346) ;  /* 0xfffffff400187947 */ /* 0x000fea000383ffff */
.L_x_322:
[----:B0-----:R0:W1:Y:S02]  /*111e0*/  SYNCS.PHASECHK.TRANS64.TRYWAIT P0, [R6+URZ], R5 ;  /* 0x00000005060075a7 */ /* 0x001064000800017f */
[----:B-1----:R-:W-:Y:S05]  /*111f0*/  @!P0 NANOSLEEP.SYNCS 0x989680 ;  /* 0x009896800000895d */ /* 0x002fea0003900000 */
[----:B------:R-:W1:Y:S02]  /*11200*/  @!P0 SYNCS.PHASECHK.TRANS64 P0, [R6+URZ], R5 ;  /* 0x00000005060085a7 */ /* 0x000e64000800007f */
[----:B-1----:R-:W-:Y:S05]  /*11210*/  @!P0 BRA `(.L_x_322) ;  /* 0xfffffffc00f08947 */ /* 0x002fea000383ffff */
[----:B------:R-:W-:Y:S05]  /*11220*/  BRA `(.L_x_347) ;  /* 0xfffffff400287947 */ /* 0x000fea000383ffff */
.L_x_323:
[----:B0-----:R0:W1:Y:S02]  /*11230*/  SYNCS.PHASECHK.TRANS64.TRYWAIT P0, [R9+URZ], R4 ;  /* 0x00000004090075a7 */ /* 0x001064000800017f */
[----:B-1----:R-:W-:Y:S05]  /*11240*/  @!P0 NANOSLEEP.SYNCS 0x989680 ;  /* 0x009896800000895d */ /* 0x002fea0003900000 */
[----:B------:R-:W1:Y:S02]  /*11250*/  @!P0 SYNCS.PHASECHK.TRANS64 P0, [R9+URZ], R4 ;  /* 0x00000004090085a7 */ /* 0x000e64000800007f */
[----:B-1----:R-:W-:Y:S05]  /*11260*/  @!P0 BRA `(.L_x_323) ;  /* 0xfffffffc00f08947 */ /* 0x002fea000383ffff */
[----:B------:R-:W-:Y:S05]  /*11270*/  BRA `(.L_x_348) ;  /* 0xfffffff400387947 */ /* 0x000fea000383ffff */
.L_x_324:
[----:B0-----:R0:W1:Y:S02]  /*11280*/  SYNCS.PHASECHK.TRANS64.TRYWAIT P0, [R6+URZ], R5 ;  /* 0x00000005060075a7 */ /* 0x001064000800017f */
[----:B-1----:R-:W-:Y:S05]  /*11290*/  @!P0 NANOSLEEP.SYNCS 0x989680 ;  /* 0x009896800000895d */ /* 0x002fea0003900000 */
[----:B------:R-:W1:Y:S02]  /*112a0*/  @!P0 SYNCS.PHASECHK.TRANS64 P0, [R6+URZ], R5 ;  /* 0x00000005060085a7 */ /* 0x000e64000800007f */
[----:B-1----:R-:W-:Y:S05]  /*112b0*/  @!P0 BRA `(.L_x_324) ;  /* 0xfffffffc00f08947 */ /* 0x002fea000383ffff */
[----:B------:R-:W-:Y:S05]  /*112c0*/  BRA `(.L_x_349) ;  /* 0xfffffff400487947 */ /* 0x000fea000383ffff */
.L_x_325:
[----:B0-----:R0:W1:Y:S02]  /*112d0*/  SYNCS.PHASECHK.TRANS64.TRYWAIT P0, [R9+URZ], R4 ;  /* 0x00000004090075a7 */ /* 0x001064000800017f */
[----:B-1----:R-:W-:Y:S05]  /*112e0*/  @!P0 NANOSLEEP.SYNCS 0x989680 ;  /* 0x009896800000895d */ /* 0x002fea0003900000 */
[----:B------:R-:W1:Y:S02]  /*112f0*/  @!P0 SYNCS.PHASECHK.TRANS64 P0, [R9+URZ], R4 ;  /* 0x00000004090085a7 */ /* 0x000e64000800007f */
[----:B-1----:R-:W-:Y:S05]  /*11300*/  @!P0 BRA `(.L_x_325) ;  /* 0xfffffffc00f08947 */ /* 0x002fea000383ffff */
[----:B------:R-:W-:Y:S05]  /*11310*/  BRA `(.L_x_350) ;  /* 0xfffffff400587947 */ /* 0x000fea000383ffff */
.L_x_326:
[----:B0-----:R0:W1:Y:S02]  /*11320*/  SYNCS.PHASECHK.TRANS64.TRYWAIT P0, [R6+URZ], R5 ;  /* 0x00000005060075a7 */ /* 0x001064000800017f */
[----:B-1----:R-:W-:Y:S05]  /*11330*/  @!P0 NANOSLEEP.SYNCS 0x989680 ;  /* 0x009896800000895d */ /* 0x002fea0003900000 */
[----:B------:R-:W1:Y:S02]  /*11340*/  @!P0 SYNCS.PHASECHK.TRANS64 P0, [R6+URZ], R5 ;  /* 0x00000005060085a7 */ /* 0x000e64000800007f */
[----:B-1----:R-:W-:Y:S05]  /*11350*/  @!P0 BRA `(.L_x_326) ;  /* 0xfffffffc00f08947 */ /* 0x002fea000383ffff */
[----:B------:R-:W-:Y:S05]  /*11360*/  BRA `(.L_x_351) ;  /* 0xfffffff400687947 */ /* 0x000fea000383ffff */
.L_x_327:
[----:B0-----:R0:W1:Y:S02]  /*11370*/  SYNCS.PHASECHK.TRANS64.TRYWAIT P0, [R9+URZ], R4 ;  /* 0x00000004090075a7 */ /* 0x001064000800017f */
[----:B-1----:R-:W-:Y:S05]  /*11380*/  @!P0 NANOSLEEP.SYNCS 0x989680 ;  /* 0x009896800000895d */ /* 0x002fea0003900000 */
[----:B------:R-:W1:Y:S02]  /*11390*/  @!P0 SYNCS.PHASECHK.TRANS64 P0, [R9+URZ], R4 ;  /* 0x00000004090085a7 */ /* 0x000e64000800007f */
[----:B-1----:R-:W-:Y:S05]  /*113a0*/  @!P0 BRA `(.L_x_327) ;  /* 0xfffffffc00f08947 */ /* 0x002fea000383ffff */
[----:B------:R-:W-:Y:S05]  /*113b0*/  BRA `(.L_x_352) ;  /* 0xfffffff400787947 */ /* 0x000fea000383ffff */
.L_x_328:
[----:B0-----:R0:W1:Y:S02]  /*113c0*/  SYNCS.PHASECHK.TRANS64.TRYWAIT P0, [R6+URZ], R5 ;  /* 0x00000005060075a7 */ /* 0x001064000800017f */
[----:B-1----:R-:W-:Y:S05]  /*113d0*/  @!P0 NANOSLEEP.SYNCS 0x989680 ;  /* 0x009896800000895d */ /* 0x002fea0003900000 */
[----:B------:R-:W1:Y:S02]  /*113e0*/  @!P0 SYNCS.PHASECHK.TRANS64 P0, [R6+URZ], R5 ;  /* 0x00000005060085a7 */ /* 0x000e64000800007f */
[----:B-1----:R-:W-:Y:S05]  /*113f0*/  @!P0 BRA `(.L_x_328) ;  /* 0xfffffffc00f08947 */ /* 0x002fea000383ffff */
[----:B------:R-:W-:Y:S05]  /*11400*/  BRA `(.L_x_353) ;  /* 0xfffffff400887947 */ /* 0x000fea000383ffff */
.L_x_329:
[----:B0-----:R0:W1:Y:S02]  /*11410*/  SYNCS.PHASECHK.TRANS64.TRYWAIT P0, [R9+URZ], R4 ;  /* 0x00000004090075a7 */ /* 0x001064000800017f */
[----:B-1----:R-:W-:Y:S05]  /*11420*/  @!P0 NANOSLEEP.SYNCS 0x989680 ;  /* 0x009896800000895d */ /* 0x002fea0003900000 */
[----:B------:R-:W1:Y:S02]  /*11430*/  @!P0 SYNCS.PHASECHK.TRANS64 P0, [R9+URZ], R4 ;  /* 0x00000004090085a7 */ /* 0x000e64000800007f */
[----:B-1----:R-:W-:Y:S05]  /*11440*/  @!P0 BRA `(.L_x_329) ;  /* 0xfffffffc00f08947 */ /* 0x002fea000383ffff */
[----:B------:R-:W-:Y:S05]  /*11450*/  BRA `(.L_x_354) ;  /* 0xfffffff400987947 */ /* 0x000fea000383ffff */
.L_x_330:
[----:B0-----:R0:W1:Y:S02]  /*11460*/  SYNCS.PHASECHK.TRANS64.TRYWAIT P0, [R6+URZ], R5 ;  /* 0x00000005060075a7 */ /* 0x001064000800017f */
[----:B-1----:R-:W-:Y:S05]  /*11470*/  @!P0 NANOSLEEP.SYNCS 0x989680 ;  /* 0x009896800000895d */ /* 0x002fea0003900000 */
[----:B------:R-:W1:Y:S02]  /*11480*/  @!P0 SYNCS.PHASECHK.TRANS64 P0, [R6+URZ], R5 ;  /* 0x00000005060085a7 */ /* 0x000e64000800007f */
[----:B-1----:R-:W-:Y:S05]  /*11490*/  @!P0 BRA `(.L_x_330) ;  /* 0xfffffffc00f08947 */ /* 0x002fea000383ffff */
[----:B------:R-:W-:Y:S05]  /*114a0*/  BRA `(.L_x_355) ;  /* 0xfffffff400a87947 */ /* 0x000fea000383ffff */
.L_x_331:
[----:B0-----:R0:W1:Y:S02]  /*114b0*/  SYNCS.PHASECHK.TRANS64.TRYWAIT P0, [R9+URZ], R4 ;  /* 0x00000004090075a7 */ /* 0x001064000800017f */
[----:B-1----:R-:W-:Y:S05]  /*114c0*/  @!P0 NANOSLEEP.SYNCS 0x989680 ;  /* 0x009896800000895d */ /* 0x002fea0003900000 */
[----:B------:R-:W1:Y:S02]  /*114d0*/  @!P0 SYNCS.PHASECHK.TRANS64 P0, [R9+URZ], R4 ;  /* 0x00000004090085a7 */ /* 0x000e64000800007f */
[----:B-1----:R-:W-:Y:S05]  /*114e0*/  @!P0 BRA `(.L_x_331) ;  /* 0xfffffffc00f08947 */ /* 0x002fea000383ffff */
[----:B------:R-:W-:Y:S05]  /*114f0*/  BRA `(.L_x_356) ;  /* 0xfffffff400b87947 */ /* 0x000fea000383ffff */
.L_x_332:
[----:B0-----:R0:W1:Y:S02]  /*11500*/  SYNCS.PHASECHK.TRANS64.TRYWAIT P0, [R6+URZ], R5 ;  /* 0x00000005060075a7 */ /* 0x001064000800017f */
[----:B-1----:R-:W-:Y:S05]  /*11510*/  @!P0 NANOSLEEP.SYNCS 0x989680 ;  /* 0x009896800000895d */ /* 0x002fea0003900000 */
[----:B------:R-:W1:Y:S02]  /*11520*/  @!P0 SYNCS.PHASECHK.TRANS64 P0, [R6+URZ], R5 ;  /* 0x00000005060085a7 */ /* 0x000e64000800007f */
[----:B-1----:R-:W-:Y:S05]  /*11530*/  @!P0 BRA `(.L_x_332) ;  /* 0xfffffffc00f08947 */ /* 0x002fea000383ffff */
[----:B------:R-:W-:Y:S05]  /*11540*/  BRA `(.L_x_357) ;  /* 0xfffffff400c87947 */ /* 0x000fea000383ffff */
.L_x_333:
[----:B0-----:R0:W1:Y:S02]  /*11550*/  SYNCS.PHASECHK.TRANS64.TRYWAIT P0, [R9+URZ], R4 ;  /* 0x00000004090075a7 */ /* 0x001064000800017f */
[----:B-1----:R-:W-:Y:S05]  /*11560*/  @!P0 NANOSLEEP.SYNCS 0x989680 ;  /* 0x009896800000895d */ /* 0x002fea0003900000 */
[----:B------:R-:W1:Y:S02]  /*11570*/  @!P0 SYNCS.PHASECHK.TRANS64 P0, [R9+URZ], R4 ;  /* 0x00000004090085a7 */ /* 0x000e64000800007f */
[----:B-1----:R-:W-:Y:S05]  /*11580*/  @!P0 BRA `(.L_x_333) ;  /* 0xfffffffc00f08947 */ /* 0x002fea000383ffff */
[----:B------:R-:W-:Y:S05]  /*11590*/  BRA `(.L_x_358) ;  /* 0xfffffff400d87947 */ /* 0x000fea000383ffff */
.L_x_334:
[----:B0-----:R0:W1:Y:S02]  /*115a0*/  SYNCS.PHASECHK.TRANS64.TRYWAIT P0, [R6+URZ], R5 ;  /* 0x00000005060075a7 */ /* 0x001064000800017f */
[----:B-1----:R-:W-:Y:S05]  /*115b0*/  @!P0 NANOSLEEP.SYNCS 0x989680 ;  /* 0x009896800000895d */ /* 0x002fea0003900000 */
[----:B------:R-:W1:Y:S02]  /*115c0*/  @!P0 SYNCS.PHASECHK.TRANS64 P0, [R6+URZ], R5 ;  /* 0x00000005060085a7 */ /* 0x000e64000800007f */
[----:B-1----:R-:W-:Y:S05]  /*115d0*/  @!P0 BRA `(.L_x_334) ;  /* 0xfffffffc00f08947 */ /* 0x002fea000383ffff */
[----:B------:R-:W-:Y:S05]  /*115e0*/  BRA `(.L_x_359) ;  /* 0xfffffff400e87947 */ /* 0x000fea000383ffff */
.L_x_335:
[----:B0-----:R0:W1:Y:S02]  /*115f0*/  SYNCS.PHASECHK.TRANS64.TRYWAIT P0, [R9+URZ], R4 ;  /* 0x00000004090075a7 */ /* 0x001064000800017f */
[----:B-1----:R-:W-:Y:S05]  /*11600*/  @!P0 NANOSLEEP.SYNCS 0x989680 ;  /* 0x009896800000895d */ /* 0x002fea0003900000 */
[----:B------:R-:W1:Y:S02]  /*11610*/  @!P0 SYNCS.PHASECHK.TRANS64 P0, [R9+URZ], R4 ;  /* 0x00000004090085a7 */ /* 0x000e64000800007f */
[----:B-1----:R-:W-:Y:S05]  /*11620*/  @!P0 BRA `(.L_x_335) ;  /* 0xfffffffc00f08947 */ /* 0x002fea000383ffff */
[----:B------:R-:W-:Y:S05]  /*11630*/  BRA `(.L_x_360) ;  /* 0xfffffff400f87947 */ /* 0x000fea000383ffff */
.L_x_336:
[----:B-1----:R1:W2:Y:S02]  /*11640*/  SYNCS.PHASECHK.TRANS64.TRYWAIT P0, [R6+URZ], R5 ;  /* 0x00000005060075a7 */ /* 0x0022a4000800017f */
[----:B--2---:R-:W-:Y:S05]  /*11650*/  @!P0 NANOSLEEP.SYNCS 0x989680 ;  /* 0x009896800000895d */ /* 0x004fea0003900000 */
[----:B------:R-:W2:Y:S02]  /*11660*/  @!P0 SYNCS.PHASECHK.TRANS64 P0, [R6+URZ], R5 ;  /* 0x00000005060085a7 */ /* 0x000ea4000800007f */
[----:B--2---:R-:W-:Y:S05]  /*11670*/  @!P0 BRA `(.L_x_336) ;  /* 0xfffffffc00f08947 */ /* 0x004fea000383ffff */
[----:B------:R-:W-:Y:S05]  /*11680*/  BRA `(.L_x_361) ;  /* 0xfffffff800007947 */ /* 0x000fea000383ffff */
.L_x_362:
[----:B------:R-:W-:-:S00]  /*11690*/  BRA `(.L_x_362) ;  /* 0xfffffffc00fc7947 */ /* 0x000fc0000383ffff */
[----:B------:R-:W-:-:S00]  /*116a0*/  NOP ;  /* 0x0000000000007918 */ /* 0x000fc00000000000 */
        /* <DEDUP_REMOVED lines=13> */
.L_x_363:


//--------------------- .nv.shared._ZN7cutlass13device_kernelINS_4gemm6kernel13GemmUniversalIN4cute5tupleIJiiiiEEENS1_10collective13CollectiveMmaINS1_37MainloopSm90TmaGmmaWarpSpecializedFP8ILi18ENS5_IJNS4_1CILi4EEENSA_ILi2EEENSA_ILi1EEEEEENS1_35KernelTmaWarpSpecializedCooperativeEEENS5_IJNSA_ILi256EEENSA_ILi128EEENSA_ILi32EEEEEENS_12float_e5m2_tENS5_IJlSD_lEEESL_SM_NS4_8TiledMMAINS4_8MMA_AtomIJNS4_4SM904GMMA31MMA_64x128x32_F32E5M2E5M2_SS_TNILNSQ_7ScaleInE1ELSS_1EEEEEENS4_6LayoutINS5_IJSC_SD_SD_EEENS5_IJSD_NSA_ILi0EEESX_EEEEENS5_IJNS4_10UnderscoreES10_S10_EEEEENS4_23SM90_TMA_LOAD_MULTICASTENS4_14ComposedLayoutINS4_7SwizzleILi1ELi4ELi3EEENS4_18smem_ptr_flag_bitsILi8EEENSV_INS5_IJNSA_ILi8EEESJ_EEENS5_IJSJ_SD_EEEEEEEvNS4_8identityES13_S1D_vS1E_EENS_8epilogue10collective6detail29Sm90TmaWarpSpecializedAdapterINS1H_15DefaultEpilogueISL_SM_SM_NS1G_6thread17LinearCombinationISL_Li1EffLNS1L_9ScaleType4KindE0ELNS_15FloatRoundStyleE2ESL_EENS1_15EpilogueDefaultEEEEEvvEEEEvNT_6ParamsE --------------------------
	.section	.nv.shared._ZN7cutlass13device_kernelINS_4gemm6kernel13GemmUniversalIN4cute5tupleIJiiiiEEENS1_10collective13CollectiveMmaINS1_37MainloopSm90TmaGmmaWarpSpecializedFP8ILi18ENS5_IJNS4_1CILi4EEENSA_ILi2EEENSA_ILi1EEEEEENS1_35KernelTmaWarpSpecializedCooperativeEEENS5_IJNSA_ILi256EEENSA_ILi128EEENSA_ILi32EEEEEENS_12float_e5m2_tENS5_IJlSD_lEEESL_SM_NS4_8TiledMMAINS4_8MMA_AtomIJNS4_4SM904GMMA31MMA_64x128x32_F32E5M2E5M2_SS_TNILNSQ_7ScaleInE1ELSS_1EEEEEENS4_6LayoutINS5_IJSC_SD_SD_EEENS5_IJSD_NSA_ILi0EEESX_EEEEENS5_IJNS4_10UnderscoreES10_S10_EEEEENS4_23SM90_TMA_LOAD_MULTICASTENS4_14ComposedLayoutINS4_7SwizzleILi1ELi4ELi3EEENS4_18smem_ptr_flag_bitsILi8EEENSV_INS5_IJNSA_ILi8EEESJ_EEENS5_IJSJ_SD_EEEEEEEvNS4_8identityES13_S1D_vS1E_EENS_8epilogue10collective6detail29Sm90TmaWarpSpecializedAdapterINS1H_15DefaultEpilogueISL_SM_SM_NS1G_6thread17LinearCombinationISL_Li1EffLNS1L_9ScaleType4KindE0ELNS_15FloatRoundStyleE2ESL_EENS1_15EpilogueDefaultEEEEEvvEEEEvNT_6ParamsE,"aw",@nobits
	.sectionflags	@""
	.align	16
	.zero		1024


//--------------------- .nv.shared.reserved.0     --------------------------
	.section	.nv.shared.reserved.0,"aw",@nobits
	.weak		__nv_reservedSMEM_offset_0_alias
	.size		__nv_reservedSMEM_offset_0_alias, 0, 0
	.other		__nv_reservedSMEM_offset_0_alias,@"STO_CUDA_RESERVED_SHARED STV_DEFAULT"
__nv_reservedSMEM_offset_0_alias:
	.zero		0


//--------------------- .nv.global                --------------------------
	.section	.nv.global,"aw",@nobits
.nv.global:
	.type		_ZN40_INTERNAL_fe4bf49f_4_k_cu_108b83b9_198234cute1_E,@object
	.size		_ZN40_INTERNAL_fe4bf49f_4_k_cu_108b83b9_198234cute1_E,(_ZN40_INTERNAL_fe4bf49f_4_k_cu_108b83b9_198234cuda3std3__45__cpo6cbeginE - _ZN40_INTERNAL_fe4bf49f_4_k_cu_108b83b9_198234cute1_E)
_ZN40_INTERNAL_fe4bf49f_4_k_cu_108b83b9_198234cute1_E:
	.zero		1
	.type		_ZN40_INTERNAL_fe4bf49f_4_k_cu_108b83b9_198234cuda3std3__45__cpo6cbeginE,@object
	.size		_ZN40_INTERNAL_fe4bf49f_4_k_cu_108b83b9_198234cuda3std3__45__cpo6cbeginE,(_ZN40_INTERNAL_fe4bf49f_4_k_cu_108b83b9_198234cuda3std3__48in_placeE - _ZN40_INTERNAL_fe4bf49f_4_k_cu_108b83b9_198234cuda3std3__45__cpo6cbeginE)
_ZN40_INTERNAL_fe4bf49f_4_k_cu_108b83b9_198234cuda3std3__45__cpo6cbeginE:
	.zero		1
	.type		_ZN40_INTERNAL_fe4bf49f_4_k_cu_108b83b9_198234cuda3std3__48in_placeE,@object
	.size		_ZN40_INTERNAL_fe4bf49f_4_k_cu_108b83b9_198234cuda3std3__48in_placeE,(_ZN40_INTERNAL_fe4bf49f_4_k_cu_108b83b9_198234cuda3std6ranges3__45__cpo9iter_moveE - _ZN40_INTERNAL_fe4bf49f_4_k_cu_108b83b9_198234cuda3std3__48in_placeE)
_ZN40_INTERNAL_fe4bf49f_4_k_cu_108b83b9_198234cuda3std3__48in_placeE:
	.zero		1
	.type		_ZN40_INTERNAL_fe4bf49f_4_k_cu_108b83b9_198234cuda3std6ranges3__45__cpo9iter_moveE,@object
	.size		_ZN40_INTERNAL_fe4bf49f_4_k_cu_108b83b9_198234cuda3std6ranges3__45__cpo9iter_moveE,(_ZN40_INTERNAL_fe4bf49f_4_k_cu_108b83b9_198234cuda3std3__45__cpo5beginE - _ZN40_INTERNAL_fe4bf49f_4_k_cu_108b83b9_198234cuda3std6ranges3__45__cpo9iter_moveE)
_ZN40_INTERNAL_fe4bf49f_4_k_cu_108b83b9_198234cuda3std6ranges3__45__cpo9iter_moveE:
	.zero		1
	.type		_ZN40_INTERNAL_fe4bf49f_4_k_cu_108b83b9_198234cuda3std3__45__cpo5beginE,@object
	.size		_ZN40_INTERNAL_fe4bf49f_4_k_cu_108b83b9_198234cuda3std3__45__cpo5beginE,(_ZN40_INTERNAL_fe4bf49f_4_k_cu_108b83b9_198234cuda3std3__442_GLOBAL__N__fe4bf49f_4_k_cu_108b83b9_198236ignoreE - _ZN40_INTERNAL_fe4bf49f_4_k_cu_108b83b9_198234cuda3std3__45__cpo5beginE)
_ZN40_INTERNAL_fe4bf49f_4_k_cu_108b83b9_198234cuda3std3__45__cpo5beginE:
	.zero		1
	.type		_ZN40_INTERNAL_fe4bf49f_4_k_cu_108b83b9_198234cuda3std3__442_GLOBAL__N__fe4bf49f_4_k_cu_108b83b9_198236ignoreE,@object
	.size		_ZN40_INTERNAL_fe4bf49f_4_k_cu_108b83b9_198234cuda3std3__442_GLOBAL__N__fe4bf49f_4_k_cu_108b83b9_198236ignoreE,(_ZN40_INTERNAL_fe4bf49f_4_k_cu_108b83b9_198234cute7productE - _ZN40_INTERNAL_fe4bf49f_4_k_cu_108b83b9_198234cuda3std3__442_GLOBAL__N__fe4bf49f_4_k_cu_108b83b9_198236ignoreE)
_ZN40_INTERNAL_fe4bf49f_4_k_cu_108b83b9_198234cuda3std3__442_GLOBAL__N__fe4bf49f_4_k_cu_108b83b9_198236ignoreE:
	.zero		1
	.type		_ZN40_INTERNAL_fe4bf49f_4_k_cu_108b83b9_198234cute7productE,@object
	.size		_ZN40_INTERNAL_fe4bf49f_4_k_cu_108b83b9_198234cute7productE,(_ZN40_INTERNAL_fe4bf49f_4_k_cu_108b83b9_198234cuda3std3__45__cpo3endE - _ZN40_INTERNAL_fe4bf49f_4_k_cu_108b83b9_198234cute7productE)
_ZN40_INTERNAL_fe4bf49f_4_k_cu_108b83b9_198234cute7productE:
	.zero		1
	.type		_ZN40_INTERNAL_fe4bf49f_4_k_cu_108b83b9_198234cuda3std3__45__cpo3endE,@object
	.size		_ZN40_INTERNAL_fe4bf49f_4_k_cu_108b83b9_198234cuda3std3__45__cpo3endE,(_ZN40_INTERNAL_fe4bf49f_4_k_cu_108b83b9_198234cuda3std3__419piecewise_constructE - _ZN40_INTERNAL_fe4bf49f_4_k_cu_108b83b9_198234cuda3std3__45__cpo3endE)
_ZN40_INTERNAL_fe4bf49f_4_k_cu_108b83b9_198234cuda3std3__45__cpo3endE:
	.zero		1
	.type		_ZN40_INTERNAL_fe4bf49f_4_k_cu_108b83b9_198234cuda3std3__419piecewise_constructE,@object
	.size		_ZN40_INTERNAL_fe4bf49f_4_k_cu_108b83b9_198234cuda3std3__419piecewise_constructE,(_ZN40_INTERNAL_fe4bf49f_4_k_cu_108b83b9_198234cuda3std3__45__cpo4cendE - _ZN40_INTERNAL_fe4bf49f_4_k_cu_108b83b9_198234cuda3std3__419piecewise_constructE)
_ZN40_INTERNAL_fe4bf49f_4_k_cu_108b83b9_198234cuda3std3__419piecewise_constructE:
	.zero		1
	.type		_ZN40_INTERNAL_fe4bf49f_4_k_cu_108b83b9_198234cuda3std3__45__cpo4cendE,@object
	.size		_ZN40_INTERNAL_fe4bf49f_4_k_cu_108b83b9_198234cuda3std3__45__cpo4cendE,(_ZN40_INTERNAL_fe4bf49f_4_k_cu_108b83b9_198234cuda3std6ranges3__45__cpo4swapE - _ZN40_INTERNAL_fe4bf49f_4_k_cu_108b83b9_198234cuda3std3__45__cpo4cendE)
_ZN40_INTERNAL_fe4bf49f_4_k_cu_108b83b9_198234cuda3std3__45__cpo4cendE:
	.zero		1
	.type		_ZN40_INTERNAL_fe4bf49f_4_k_cu_108b83b9_198234cuda3std6ranges3__45__cpo4swapE,@object
	.size		_ZN40_INTERNAL_fe4bf49f_4_k_cu_108b83b9_198234cuda3std6ranges3__45__cpo4swapE,(.L_7 - _ZN40_INTERNAL_fe4bf49f_4_k_cu_108b83b9_198234cuda3std6ranges3__45__cpo4swapE)
_ZN40_INTERNAL_fe4bf49f_4_k_cu_108b83b9_198234cuda3std6ranges3__45__cpo4swapE:
	.zero		1
.L_7:


//--------------------- .nv.constant0._ZN7cutlass13device_kernelINS_4gemm6kernel13GemmUniversalIN4cute5tupleIJiiiiEEENS1_10collective13CollectiveMmaINS1_37MainloopSm90TmaGmmaWarpSpecializedFP8ILi18ENS5_IJNS4_1CILi4EEENSA_ILi2EEENSA_ILi1EEEEEENS1_35KernelTmaWarpSpecializedCooperativeEEENS5_IJNSA_ILi256EEENSA_ILi128EEENSA_ILi32EEEEEENS_12float_e5m2_tENS5_IJlSD_lEEESL_SM_NS4_8TiledMMAINS4_8MMA_AtomIJNS4_4SM904GMMA31MMA_64x128x32_F32E5M2E5M2_SS_TNILNSQ_7ScaleInE1ELSS_1EEEEEENS4_6LayoutINS5_IJSC_SD_SD_EEENS5_IJSD_NSA_ILi0EEESX_EEEEENS5_IJNS4_10UnderscoreES10_S10_EEEEENS4_23SM90_TMA_LOAD_MULTICASTENS4_14ComposedLayoutINS4_7SwizzleILi1ELi4ELi3EEENS4_18smem_ptr_flag_bitsILi8EEENSV_INS5_IJNSA_ILi8EEESJ_EEENS5_IJSJ_SD_EEEEEEEvNS4_8identityES13_S1D_vS1E_EENS_8epilogue10collective6detail29Sm90TmaWarpSpecializedAdapterINS1H_15DefaultEpilogueISL_SM_SM_NS1G_6thread17LinearCombinationISL_Li1EffLNS1L_9ScaleType4KindE0ELNS_15FloatRoundStyleE2ESL_EENS1_15EpilogueDefaultEEEEEvvEEEEvNT_6ParamsE --------------------------
	.section	.nv.constant0._ZN7cutlass13device_kernelINS_4gemm6kernel13GemmUniversalIN4cute5tupleIJiiiiEEENS1_10collective13CollectiveMmaINS1_37MainloopSm90TmaGmmaWarpSpecializedFP8ILi18ENS5_IJNS4_1CILi4EEENSA_ILi2EEENSA_ILi1EEEEEENS1_35KernelTmaWarpSpecializedCooperativeEEENS5_IJNSA_ILi256EEENSA_ILi128EEENSA_ILi32EEEEEENS_12float_e5m2_tENS5_IJlSD_lEEESL_SM_NS4_8TiledMMAINS4_8MMA_AtomIJNS4_4SM904GMMA31MMA_64x128x32_F32E5M2E5M2_SS_TNILNSQ_7ScaleInE1ELSS_1EEEEEENS4_6LayoutINS5_IJSC_SD_SD_EEENS5_IJSD_NSA_ILi0EEESX_EEEEENS5_IJNS4_10UnderscoreES10_S10_EEEEENS4_23SM90_TMA_LOAD_MULTICASTENS4_14ComposedLayoutINS4_7SwizzleILi1ELi4ELi3EEENS4_18smem_ptr_flag_bitsILi8EEENSV_INS5_IJNSA_ILi8EEESJ_EEENS5_IJSJ_SD_EEEEEEEvNS4_8identityES13_S1D_vS1E_EENS_8epilogue10collective6detail29Sm90TmaWarpSpecializedAdapterINS1H_15DefaultEpilogueISL_SM_SM_NS1G_6thread17LinearCombinationISL_Li1EffLNS1L_9ScaleType4KindE0ELNS_15FloatRoundStyleE2ESL_EENS1_15EpilogueDefaultEEEEEvvEEEEvNT_6ParamsE,"a",@progbits
	.sectionflags	@""
	.align	4
.nv.constant0._ZN7cutlass13device_kernelINS_4gemm6kernel13GemmUniversalIN4cute5tupleIJiiiiEEENS1_10collective13CollectiveMmaINS1_37MainloopSm90TmaGmmaWarpSpecializedFP8ILi18ENS5_IJNS4_1CILi4EEENSA_ILi2EEENSA_ILi1EEEEEENS1_35KernelTmaWarpSpecializedCooperativeEEENS5_IJNSA_ILi256EEENSA_ILi128EEENSA_ILi32EEEEEENS_12float_e5m2_tENS5_IJlSD_lEEESL_SM_NS4_8TiledMMAINS4_8MMA_AtomIJNS4_4SM904GMMA31MMA_64x128x32_F32E5M2E5M2_SS_TNILNSQ_7ScaleInE1ELSS_1EEEEEENS4_6LayoutINS5_IJSC_SD_SD_EEENS5_IJSD_NSA_ILi0EEESX_EEEEENS5_IJNS4_10UnderscoreES10_S10_EEEEENS4_23SM90_TMA_LOAD_MULTICASTENS4_14ComposedLayoutINS4_7SwizzleILi1ELi4ELi3EEENS4_18smem_ptr_flag_bitsILi8EEENSV_INS5_IJNSA_ILi8EEESJ_EEENS5_IJSJ_SD_EEEEEEEvNS4_8identityES13_S1D_vS1E_EENS_8epilogue10collective6detail29Sm90TmaWarpSpecializedAdapterINS1H_15DefaultEpilogueISL_SM_SM_NS1G_6thread17LinearCombinationISL_Li1EffLNS1L_9ScaleType4KindE0ELNS_15FloatRoundStyleE2ESL_EENS1_15EpilogueDefaultEEEEEvvEEEEvNT_6ParamsE:
	.zero		1664


//--------------------- SYMBOLS --------------------------

	.type		.nv.reservedSmem.offset0,@object
	.size		.nv.reservedSmem.offset0,0x4
